//
// Generated by NVIDIA NVVM Compiler
//
// Compiler Build ID: CL-36424714
// Cuda compilation tools, release 13.0, V13.0.88
// Based on NVVM 20.0.0
//

.version 9.0
.target sm_100
.address_size 64

	// .globl	my_kernel_kernel0
// _ZZ17my_kernel_kernel0E18PaddedInput_shared has been demoted
// _ZZ17my_kernel_kernel0E18placeholder_shared has been demoted

.visible .entry my_kernel_kernel0(
	.param .u64 .ptr .align 1 my_kernel_kernel0_param_0,
	.param .u64 .ptr .align 1 my_kernel_kernel0_param_1,
	.param .u64 .ptr .align 1 my_kernel_kernel0_param_2,
	.param .u64 .ptr .align 1 my_kernel_kernel0_param_3
)
{
	.local .align 16 .b8 	__local_depot0[3136];
	.reg .b64 	%SP;
	.reg .b64 	%SPL;
	.reg .pred 	%p<5>;
	.reg .b32 	%r<36>;
	.reg .b32 	%f<624>;
	.reg .b64 	%rd<30>;
	// demoted variable
	.shared .align 4 .b8 _ZZ17my_kernel_kernel0E18PaddedInput_shared[196];
	// demoted variable
	.shared .align 4 .b8 _ZZ17my_kernel_kernel0E18placeholder_shared[512];
	mov.u64 	%SPL, __local_depot0;
	ld.param.u64 	%rd11, [my_kernel_kernel0_param_0];
	ld.param.u64 	%rd12, [my_kernel_kernel0_param_1];
	cvta.to.global.u64 	%rd1, %rd12;
	cvta.to.global.u64 	%rd2, %rd11;
	add.u64 	%rd14, %SPL, 0;
	mov.f32 	%f33, 0f00000000;
	st.local.v4.f32 	[%rd14], {%f33, %f33, %f33, %f33};
	st.local.v4.f32 	[%rd14+16], {%f33, %f33, %f33, %f33};
	st.local.v4.f32 	[%rd14+32], {%f33, %f33, %f33, %f33};
	st.local.v4.f32 	[%rd14+48], {%f33, %f33, %f33, %f33};
	st.local.v4.f32 	[%rd14+64], {%f33, %f33, %f33, %f33};
	st.local.v4.f32 	[%rd14+80], {%f33, %f33, %f33, %f33};
	st.local.v4.f32 	[%rd14+96], {%f33, %f33, %f33, %f33};
	st.local.v4.f32 	[%rd14+112], {%f33, %f33, %f33, %f33};
	st.local.v4.f32 	[%rd14+128], {%f33, %f33, %f33, %f33};
	st.local.v4.f32 	[%rd14+144], {%f33, %f33, %f33, %f33};
	st.local.v4.f32 	[%rd14+160], {%f33, %f33, %f33, %f33};
	st.local.v4.f32 	[%rd14+176], {%f33, %f33, %f33, %f33};
	st.local.v4.f32 	[%rd14+192], {%f33, %f33, %f33, %f33};
	st.local.v4.f32 	[%rd14+208], {%f33, %f33, %f33, %f33};
	add.s64 	%rd29, %rd14, 224;
	st.local.v4.f32 	[%rd14+224], {%f33, %f33, %f33, %f33};
	st.local.v4.f32 	[%rd14+240], {%f33, %f33, %f33, %f33};
	st.local.v4.f32 	[%rd14+256], {%f33, %f33, %f33, %f33};
	st.local.v4.f32 	[%rd14+272], {%f33, %f33, %f33, %f33};
	st.local.v4.f32 	[%rd14+288], {%f33, %f33, %f33, %f33};
	st.local.v4.f32 	[%rd14+304], {%f33, %f33, %f33, %f33};
	st.local.v4.f32 	[%rd14+320], {%f33, %f33, %f33, %f33};
	st.local.v4.f32 	[%rd14+336], {%f33, %f33, %f33, %f33};
	st.local.v4.f32 	[%rd14+352], {%f33, %f33, %f33, %f33};
	st.local.v4.f32 	[%rd14+368], {%f33, %f33, %f33, %f33};
	st.local.v4.f32 	[%rd14+384], {%f33, %f33, %f33, %f33};
	st.local.v4.f32 	[%rd14+400], {%f33, %f33, %f33, %f33};
	st.local.v4.f32 	[%rd14+416], {%f33, %f33, %f33, %f33};
	st.local.v4.f32 	[%rd14+432], {%f33, %f33, %f33, %f33};
	st.local.v4.f32 	[%rd14+448], {%f33, %f33, %f33, %f33};
	st.local.v4.f32 	[%rd14+464], {%f33, %f33, %f33, %f33};
	st.local.v4.f32 	[%rd14+480], {%f33, %f33, %f33, %f33};
	st.local.v4.f32 	[%rd14+496], {%f33, %f33, %f33, %f33};
	st.local.v4.f32 	[%rd14+512], {%f33, %f33, %f33, %f33};
	st.local.v4.f32 	[%rd14+528], {%f33, %f33, %f33, %f33};
	st.local.v4.f32 	[%rd14+544], {%f33, %f33, %f33, %f33};
	st.local.v4.f32 	[%rd14+560], {%f33, %f33, %f33, %f33};
	st.local.v4.f32 	[%rd14+576], {%f33, %f33, %f33, %f33};
	st.local.v4.f32 	[%rd14+592], {%f33, %f33, %f33, %f33};
	st.local.v4.f32 	[%rd14+608], {%f33, %f33, %f33, %f33};
	st.local.v4.f32 	[%rd14+624], {%f33, %f33, %f33, %f33};
	st.local.v4.f32 	[%rd14+640], {%f33, %f33, %f33, %f33};
	st.local.v4.f32 	[%rd14+656], {%f33, %f33, %f33, %f33};
	st.local.v4.f32 	[%rd14+672], {%f33, %f33, %f33, %f33};
	st.local.v4.f32 	[%rd14+688], {%f33, %f33, %f33, %f33};
	st.local.v4.f32 	[%rd14+704], {%f33, %f33, %f33, %f33};
	st.local.v4.f32 	[%rd14+720], {%f33, %f33, %f33, %f33};
	st.local.v4.f32 	[%rd14+736], {%f33, %f33, %f33, %f33};
	st.local.v4.f32 	[%rd14+752], {%f33, %f33, %f33, %f33};
	st.local.v4.f32 	[%rd14+768], {%f33, %f33, %f33, %f33};
	st.local.v4.f32 	[%rd14+784], {%f33, %f33, %f33, %f33};
	st.local.v4.f32 	[%rd14+800], {%f33, %f33, %f33, %f33};
	st.local.v4.f32 	[%rd14+816], {%f33, %f33, %f33, %f33};
	st.local.v4.f32 	[%rd14+832], {%f33, %f33, %f33, %f33};
	st.local.v4.f32 	[%rd14+848], {%f33, %f33, %f33, %f33};
	st.local.v4.f32 	[%rd14+864], {%f33, %f33, %f33, %f33};
	st.local.v4.f32 	[%rd14+880], {%f33, %f33, %f33, %f33};
	st.local.v4.f32 	[%rd14+896], {%f33, %f33, %f33, %f33};
	st.local.v4.f32 	[%rd14+912], {%f33, %f33, %f33, %f33};
	st.local.v4.f32 	[%rd14+928], {%f33, %f33, %f33, %f33};
	st.local.v4.f32 	[%rd14+944], {%f33, %f33, %f33, %f33};
	st.local.v4.f32 	[%rd14+960], {%f33, %f33, %f33, %f33};
	st.local.v4.f32 	[%rd14+976], {%f33, %f33, %f33, %f33};
	st.local.v4.f32 	[%rd14+992], {%f33, %f33, %f33, %f33};
	st.local.v4.f32 	[%rd14+1008], {%f33, %f33, %f33, %f33};
	st.local.v4.f32 	[%rd14+1024], {%f33, %f33, %f33, %f33};
	st.local.v4.f32 	[%rd14+1040], {%f33, %f33, %f33, %f33};
	st.local.v4.f32 	[%rd14+1056], {%f33, %f33, %f33, %f33};
	st.local.v4.f32 	[%rd14+1072], {%f33, %f33, %f33, %f33};
	st.local.v4.f32 	[%rd14+1088], {%f33, %f33, %f33, %f33};
	st.local.v4.f32 	[%rd14+1104], {%f33, %f33, %f33, %f33};
	st.local.v4.f32 	[%rd14+1120], {%f33, %f33, %f33, %f33};
	st.local.v4.f32 	[%rd14+1136], {%f33, %f33, %f33, %f33};
	st.local.v4.f32 	[%rd14+1152], {%f33, %f33, %f33, %f33};
	st.local.v4.f32 	[%rd14+1168], {%f33, %f33, %f33, %f33};
	st.local.v4.f32 	[%rd14+1184], {%f33, %f33, %f33, %f33};
	st.local.v4.f32 	[%rd14+1200], {%f33, %f33, %f33, %f33};
	st.local.v4.f32 	[%rd14+1216], {%f33, %f33, %f33, %f33};
	st.local.v4.f32 	[%rd14+1232], {%f33, %f33, %f33, %f33};
	st.local.v4.f32 	[%rd14+1248], {%f33, %f33, %f33, %f33};
	st.local.v4.f32 	[%rd14+1264], {%f33, %f33, %f33, %f33};
	st.local.v4.f32 	[%rd14+1280], {%f33, %f33, %f33, %f33};
	st.local.v4.f32 	[%rd14+1296], {%f33, %f33, %f33, %f33};
	st.local.v4.f32 	[%rd14+1312], {%f33, %f33, %f33, %f33};
	st.local.v4.f32 	[%rd14+1328], {%f33, %f33, %f33, %f33};
	st.local.v4.f32 	[%rd14+1344], {%f33, %f33, %f33, %f33};
	st.local.v4.f32 	[%rd14+1360], {%f33, %f33, %f33, %f33};
	st.local.v4.f32 	[%rd14+1376], {%f33, %f33, %f33, %f33};
	st.local.v4.f32 	[%rd14+1392], {%f33, %f33, %f33, %f33};
	st.local.v4.f32 	[%rd14+1408], {%f33, %f33, %f33, %f33};
	st.local.v4.f32 	[%rd14+1424], {%f33, %f33, %f33, %f33};
	st.local.v4.f32 	[%rd14+1440], {%f33, %f33, %f33, %f33};
	st.local.v4.f32 	[%rd14+1456], {%f33, %f33, %f33, %f33};
	st.local.v4.f32 	[%rd14+1472], {%f33, %f33, %f33, %f33};
	st.local.v4.f32 	[%rd14+1488], {%f33, %f33, %f33, %f33};
	st.local.v4.f32 	[%rd14+1504], {%f33, %f33, %f33, %f33};
	st.local.v4.f32 	[%rd14+1520], {%f33, %f33, %f33, %f33};
	st.local.v4.f32 	[%rd14+1536], {%f33, %f33, %f33, %f33};
	st.local.v4.f32 	[%rd14+1552], {%f33, %f33, %f33, %f33};
	st.local.v4.f32 	[%rd14+1568], {%f33, %f33, %f33, %f33};
	st.local.v4.f32 	[%rd14+1584], {%f33, %f33, %f33, %f33};
	st.local.v4.f32 	[%rd14+1600], {%f33, %f33, %f33, %f33};
	st.local.v4.f32 	[%rd14+1616], {%f33, %f33, %f33, %f33};
	st.local.v4.f32 	[%rd14+1632], {%f33, %f33, %f33, %f33};
	st.local.v4.f32 	[%rd14+1648], {%f33, %f33, %f33, %f33};
	st.local.v4.f32 	[%rd14+1664], {%f33, %f33, %f33, %f33};
	st.local.v4.f32 	[%rd14+1680], {%f33, %f33, %f33, %f33};
	st.local.v4.f32 	[%rd14+1696], {%f33, %f33, %f33, %f33};
	st.local.v4.f32 	[%rd14+1712], {%f33, %f33, %f33, %f33};
	st.local.v4.f32 	[%rd14+1728], {%f33, %f33, %f33, %f33};
	st.local.v4.f32 	[%rd14+1744], {%f33, %f33, %f33, %f33};
	st.local.v4.f32 	[%rd14+1760], {%f33, %f33, %f33, %f33};
	st.local.v4.f32 	[%rd14+1776], {%f33, %f33, %f33, %f33};
	st.local.v4.f32 	[%rd14+1792], {%f33, %f33, %f33, %f33};
	st.local.v4.f32 	[%rd14+1808], {%f33, %f33, %f33, %f33};
	st.local.v4.f32 	[%rd14+1824], {%f33, %f33, %f33, %f33};
	st.local.v4.f32 	[%rd14+1840], {%f33, %f33, %f33, %f33};
	st.local.v4.f32 	[%rd14+1856], {%f33, %f33, %f33, %f33};
	st.local.v4.f32 	[%rd14+1872], {%f33, %f33, %f33, %f33};
	st.local.v4.f32 	[%rd14+1888], {%f33, %f33, %f33, %f33};
	st.local.v4.f32 	[%rd14+1904], {%f33, %f33, %f33, %f33};
	st.local.v4.f32 	[%rd14+1920], {%f33, %f33, %f33, %f33};
	st.local.v4.f32 	[%rd14+1936], {%f33, %f33, %f33, %f33};
	st.local.v4.f32 	[%rd14+1952], {%f33, %f33, %f33, %f33};
	st.local.v4.f32 	[%rd14+1968], {%f33, %f33, %f33, %f33};
	st.local.v4.f32 	[%rd14+1984], {%f33, %f33, %f33, %f33};
	st.local.v4.f32 	[%rd14+2000], {%f33, %f33, %f33, %f33};
	st.local.v4.f32 	[%rd14+2016], {%f33, %f33, %f33, %f33};
	st.local.v4.f32 	[%rd14+2032], {%f33, %f33, %f33, %f33};
	st.local.v4.f32 	[%rd14+2048], {%f33, %f33, %f33, %f33};
	st.local.v4.f32 	[%rd14+2064], {%f33, %f33, %f33, %f33};
	st.local.v4.f32 	[%rd14+2080], {%f33, %f33, %f33, %f33};
	st.local.v4.f32 	[%rd14+2096], {%f33, %f33, %f33, %f33};
	st.local.v4.f32 	[%rd14+2112], {%f33, %f33, %f33, %f33};
	st.local.v4.f32 	[%rd14+2128], {%f33, %f33, %f33, %f33};
	st.local.v4.f32 	[%rd14+2144], {%f33, %f33, %f33, %f33};
	st.local.v4.f32 	[%rd14+2160], {%f33, %f33, %f33, %f33};
	st.local.v4.f32 	[%rd14+2176], {%f33, %f33, %f33, %f33};
	st.local.v4.f32 	[%rd14+2192], {%f33, %f33, %f33, %f33};
	st.local.v4.f32 	[%rd14+2208], {%f33, %f33, %f33, %f33};
	st.local.v4.f32 	[%rd14+2224], {%f33, %f33, %f33, %f33};
	st.local.v4.f32 	[%rd14+2240], {%f33, %f33, %f33, %f33};
	st.local.v4.f32 	[%rd14+2256], {%f33, %f33, %f33, %f33};
	st.local.v4.f32 	[%rd14+2272], {%f33, %f33, %f33, %f33};
	st.local.v4.f32 	[%rd14+2288], {%f33, %f33, %f33, %f33};
	st.local.v4.f32 	[%rd14+2304], {%f33, %f33, %f33, %f33};
	st.local.v4.f32 	[%rd14+2320], {%f33, %f33, %f33, %f33};
	st.local.v4.f32 	[%rd14+2336], {%f33, %f33, %f33, %f33};
	st.local.v4.f32 	[%rd14+2352], {%f33, %f33, %f33, %f33};
	st.local.v4.f32 	[%rd14+2368], {%f33, %f33, %f33, %f33};
	st.local.v4.f32 	[%rd14+2384], {%f33, %f33, %f33, %f33};
	st.local.v4.f32 	[%rd14+2400], {%f33, %f33, %f33, %f33};
	st.local.v4.f32 	[%rd14+2416], {%f33, %f33, %f33, %f33};
	st.local.v4.f32 	[%rd14+2432], {%f33, %f33, %f33, %f33};
	st.local.v4.f32 	[%rd14+2448], {%f33, %f33, %f33, %f33};
	st.local.v4.f32 	[%rd14+2464], {%f33, %f33, %f33, %f33};
	st.local.v4.f32 	[%rd14+2480], {%f33, %f33, %f33, %f33};
	st.local.v4.f32 	[%rd14+2496], {%f33, %f33, %f33, %f33};
	st.local.v4.f32 	[%rd14+2512], {%f33, %f33, %f33, %f33};
	st.local.v4.f32 	[%rd14+2528], {%f33, %f33, %f33, %f33};
	st.local.v4.f32 	[%rd14+2544], {%f33, %f33, %f33, %f33};
	st.local.v4.f32 	[%rd14+2560], {%f33, %f33, %f33, %f33};
	st.local.v4.f32 	[%rd14+2576], {%f33, %f33, %f33, %f33};
	st.local.v4.f32 	[%rd14+2592], {%f33, %f33, %f33, %f33};
	st.local.v4.f32 	[%rd14+2608], {%f33, %f33, %f33, %f33};
	st.local.v4.f32 	[%rd14+2624], {%f33, %f33, %f33, %f33};
	st.local.v4.f32 	[%rd14+2640], {%f33, %f33, %f33, %f33};
	st.local.v4.f32 	[%rd14+2656], {%f33, %f33, %f33, %f33};
	st.local.v4.f32 	[%rd14+2672], {%f33, %f33, %f33, %f33};
	st.local.v4.f32 	[%rd14+2688], {%f33, %f33, %f33, %f33};
	st.local.v4.f32 	[%rd14+2704], {%f33, %f33, %f33, %f33};
	st.local.v4.f32 	[%rd14+2720], {%f33, %f33, %f33, %f33};
	st.local.v4.f32 	[%rd14+2736], {%f33, %f33, %f33, %f33};
	st.local.v4.f32 	[%rd14+2752], {%f33, %f33, %f33, %f33};
	st.local.v4.f32 	[%rd14+2768], {%f33, %f33, %f33, %f33};
	st.local.v4.f32 	[%rd14+2784], {%f33, %f33, %f33, %f33};
	st.local.v4.f32 	[%rd14+2800], {%f33, %f33, %f33, %f33};
	st.local.v4.f32 	[%rd14+2816], {%f33, %f33, %f33, %f33};
	st.local.v4.f32 	[%rd14+2832], {%f33, %f33, %f33, %f33};
	st.local.v4.f32 	[%rd14+2848], {%f33, %f33, %f33, %f33};
	st.local.v4.f32 	[%rd14+2864], {%f33, %f33, %f33, %f33};
	st.local.v4.f32 	[%rd14+2880], {%f33, %f33, %f33, %f33};
	st.local.v4.f32 	[%rd14+2896], {%f33, %f33, %f33, %f33};
	st.local.v4.f32 	[%rd14+2912], {%f33, %f33, %f33, %f33};
	st.local.v4.f32 	[%rd14+2928], {%f33, %f33, %f33, %f33};
	st.local.v4.f32 	[%rd14+2944], {%f33, %f33, %f33, %f33};
	st.local.v4.f32 	[%rd14+2960], {%f33, %f33, %f33, %f33};
	st.local.v4.f32 	[%rd14+2976], {%f33, %f33, %f33, %f33};
	st.local.v4.f32 	[%rd14+2992], {%f33, %f33, %f33, %f33};
	st.local.v4.f32 	[%rd14+3008], {%f33, %f33, %f33, %f33};
	st.local.v4.f32 	[%rd14+3024], {%f33, %f33, %f33, %f33};
	st.local.v4.f32 	[%rd14+3040], {%f33, %f33, %f33, %f33};
	st.local.v4.f32 	[%rd14+3056], {%f33, %f33, %f33, %f33};
	st.local.v4.f32 	[%rd14+3072], {%f33, %f33, %f33, %f33};
	st.local.v4.f32 	[%rd14+3088], {%f33, %f33, %f33, %f33};
	st.local.v4.f32 	[%rd14+3104], {%f33, %f33, %f33, %f33};
	st.local.v4.f32 	[%rd14+3120], {%f33, %f33, %f33, %f33};
	mov.u32 	%r1, %ctaid.x;
	mul.lo.s32 	%r2, %r1, 25088;
	mov.u32 	%r3, %tid.x;
	shl.b32 	%r15, %r3, 2;
	mov.u32 	%r16, _ZZ17my_kernel_kernel0E18placeholder_shared;
	add.s32 	%r4, %r16, %r15;
	mov.b32 	%r32, 0;
	shl.b32 	%r17, %r3, 9;
	add.s32 	%r18, %r2, %r17;
$L__BB0_1:
	setp.ne.s32 	%p1, %r3, 0;
	bar.sync 	0;
	add.s32 	%r19, %r18, %r32;
	mul.wide.u32 	%rd15, %r19, 4;
	add.s64 	%rd16, %rd2, %rd15;
	ld.global.nc.f32 	%f34, [%rd16];
	shl.b32 	%r20, %r3, 2;
	mov.u32 	%r21, _ZZ17my_kernel_kernel0E18PaddedInput_shared;
	add.s32 	%r22, %r21, %r20;
	st.shared.f32 	[%r22], %f34;
	ld.global.nc.f32 	%f35, [%rd16+16384];
	st.shared.f32 	[%r22+32], %f35;
	ld.global.nc.f32 	%f36, [%rd16+32768];
	st.shared.f32 	[%r22+64], %f36;
	ld.global.nc.f32 	%f37, [%rd16+49152];
	st.shared.f32 	[%r22+96], %f37;
	ld.global.nc.f32 	%f38, [%rd16+65536];
	st.shared.f32 	[%r22+128], %f38;
	ld.global.nc.f32 	%f39, [%rd16+81920];
	st.shared.f32 	[%r22+160], %f39;
	@%p1 bra 	$L__BB0_3;
	add.s32 	%r23, %r2, %r32;
	mul.wide.u32 	%rd17, %r23, 4;
	add.s64 	%rd18, %rd2, %rd17;
	ld.global.nc.f32 	%f40, [%rd18+98304];
	st.shared.f32 	[_ZZ17my_kernel_kernel0E18PaddedInput_shared+192], %f40;
$L__BB0_3:
	shl.b32 	%r25, %r32, 7;
	add.s32 	%r26, %r25, %r3;
	mul.wide.u32 	%rd19, %r26, 4;
	add.s64 	%rd20, %rd1, %rd19;
	ld.global.nc.f32 	%f41, [%rd20];
	st.shared.f32 	[%r4], %f41;
	ld.global.nc.f32 	%f42, [%rd20+32];
	st.shared.f32 	[%r4+32], %f42;
	ld.global.nc.f32 	%f43, [%rd20+64];
	st.shared.f32 	[%r4+64], %f43;
	ld.global.nc.f32 	%f44, [%rd20+96];
	st.shared.f32 	[%r4+96], %f44;
	ld.global.nc.f32 	%f45, [%rd20+128];
	st.shared.f32 	[%r4+128], %f45;
	ld.global.nc.f32 	%f46, [%rd20+160];
	st.shared.f32 	[%r4+160], %f46;
	ld.global.nc.f32 	%f47, [%rd20+192];
	st.shared.f32 	[%r4+192], %f47;
	ld.global.nc.f32 	%f48, [%rd20+224];
	st.shared.f32 	[%r4+224], %f48;
	ld.global.nc.f32 	%f49, [%rd20+256];
	st.shared.f32 	[%r4+256], %f49;
	ld.global.nc.f32 	%f50, [%rd20+288];
	st.shared.f32 	[%r4+288], %f50;
	ld.global.nc.f32 	%f51, [%rd20+320];
	st.shared.f32 	[%r4+320], %f51;
	ld.global.nc.f32 	%f52, [%rd20+352];
	st.shared.f32 	[%r4+352], %f52;
	ld.global.nc.f32 	%f53, [%rd20+384];
	st.shared.f32 	[%r4+384], %f53;
	ld.global.nc.f32 	%f54, [%rd20+416];
	st.shared.f32 	[%r4+416], %f54;
	ld.global.nc.f32 	%f55, [%rd20+448];
	st.shared.f32 	[%r4+448], %f55;
	ld.global.nc.f32 	%f56, [%rd20+480];
	st.shared.f32 	[%r4+480], %f56;
	bar.sync 	0;
	mad.lo.s32 	%r27, %r3, 60, %r4;
	ld.shared.f32 	%f1, [%r27];
	ld.shared.f32 	%f2, [%r27+4];
	ld.shared.f32 	%f3, [%r27+8];
	ld.shared.f32 	%f4, [%r27+12];
	ld.shared.f32 	%f5, [%r27+16];
	ld.shared.f32 	%f6, [%r27+20];
	ld.shared.f32 	%f7, [%r27+24];
	ld.shared.f32 	%f8, [%r27+28];
	ld.shared.f32 	%f9, [%r27+32];
	ld.shared.f32 	%f10, [%r27+36];
	ld.shared.f32 	%f11, [%r27+40];
	ld.shared.f32 	%f12, [%r27+44];
	ld.shared.f32 	%f13, [%r27+48];
	ld.shared.f32 	%f14, [%r27+52];
	ld.shared.f32 	%f15, [%r27+56];
	ld.shared.f32 	%f16, [%r27+60];
	mov.b32 	%r33, 12;
	mov.u64 	%rd28, %rd29;
$L__BB0_4:
	ld.local.v4.f32 	{%f57, %f58, %f59, %f60}, [%rd28+-224];
	mov.u32 	%r28, _ZZ17my_kernel_kernel0E18PaddedInput_shared;
	add.s32 	%r29, %r28, %r33;
	ld.shared.f32 	%f61, [%r29+-12];
	fma.rn.f32 	%f62, %f61, %f1, %f57;
	fma.rn.f32 	%f63, %f61, %f2, %f58;
	fma.rn.f32 	%f64, %f61, %f3, %f59;
	fma.rn.f32 	%f65, %f61, %f4, %f60;
	st.local.v4.f32 	[%rd28+-224], {%f62, %f63, %f64, %f65};
	ld.local.v4.f32 	{%f66, %f67, %f68, %f69}, [%rd28+-208];
	fma.rn.f32 	%f70, %f61, %f5, %f66;
	fma.rn.f32 	%f71, %f61, %f6, %f67;
	fma.rn.f32 	%f72, %f61, %f7, %f68;
	fma.rn.f32 	%f73, %f61, %f8, %f69;
	st.local.v4.f32 	[%rd28+-208], {%f70, %f71, %f72, %f73};
	ld.local.v4.f32 	{%f74, %f75, %f76, %f77}, [%rd28+-192];
	fma.rn.f32 	%f78, %f61, %f9, %f74;
	fma.rn.f32 	%f79, %f61, %f10, %f75;
	fma.rn.f32 	%f80, %f61, %f11, %f76;
	fma.rn.f32 	%f81, %f61, %f12, %f77;
	st.local.v4.f32 	[%rd28+-192], {%f78, %f79, %f80, %f81};
	ld.local.v4.f32 	{%f82, %f83, %f84, %f85}, [%rd28+-176];
	fma.rn.f32 	%f86, %f61, %f13, %f82;
	fma.rn.f32 	%f87, %f61, %f14, %f83;
	fma.rn.f32 	%f88, %f61, %f15, %f84;
	fma.rn.f32 	%f89, %f61, %f16, %f85;
	st.local.v4.f32 	[%rd28+-176], {%f86, %f87, %f88, %f89};
	ld.local.v4.f32 	{%f90, %f91, %f92, %f93}, [%rd28+-160];
	ld.shared.f32 	%f94, [%r29+-8];
	fma.rn.f32 	%f95, %f94, %f1, %f90;
	fma.rn.f32 	%f96, %f94, %f2, %f91;
	fma.rn.f32 	%f97, %f94, %f3, %f92;
	fma.rn.f32 	%f98, %f94, %f4, %f93;
	st.local.v4.f32 	[%rd28+-160], {%f95, %f96, %f97, %f98};
	ld.local.v4.f32 	{%f99, %f100, %f101, %f102}, [%rd28+-144];
	fma.rn.f32 	%f103, %f94, %f5, %f99;
	fma.rn.f32 	%f104, %f94, %f6, %f100;
	fma.rn.f32 	%f105, %f94, %f7, %f101;
	fma.rn.f32 	%f106, %f94, %f8, %f102;
	st.local.v4.f32 	[%rd28+-144], {%f103, %f104, %f105, %f106};
	ld.local.v4.f32 	{%f107, %f108, %f109, %f110}, [%rd28+-128];
	fma.rn.f32 	%f111, %f94, %f9, %f107;
	fma.rn.f32 	%f112, %f94, %f10, %f108;
	fma.rn.f32 	%f113, %f94, %f11, %f109;
	fma.rn.f32 	%f114, %f94, %f12, %f110;
	st.local.v4.f32 	[%rd28+-128], {%f111, %f112, %f113, %f114};
	ld.local.v4.f32 	{%f115, %f116, %f117, %f118}, [%rd28+-112];
	fma.rn.f32 	%f119, %f94, %f13, %f115;
	fma.rn.f32 	%f120, %f94, %f14, %f116;
	fma.rn.f32 	%f121, %f94, %f15, %f117;
	fma.rn.f32 	%f122, %f94, %f16, %f118;
	st.local.v4.f32 	[%rd28+-112], {%f119, %f120, %f121, %f122};
	ld.local.v4.f32 	{%f123, %f124, %f125, %f126}, [%rd28+-96];
	ld.shared.f32 	%f127, [%r29+-4];
	fma.rn.f32 	%f128, %f127, %f1, %f123;
	fma.rn.f32 	%f129, %f127, %f2, %f124;
	fma.rn.f32 	%f130, %f127, %f3, %f125;
	fma.rn.f32 	%f131, %f127, %f4, %f126;
	st.local.v4.f32 	[%rd28+-96], {%f128, %f129, %f130, %f131};
	ld.local.v4.f32 	{%f132, %f133, %f134, %f135}, [%rd28+-80];
	fma.rn.f32 	%f136, %f127, %f5, %f132;
	fma.rn.f32 	%f137, %f127, %f6, %f133;
	fma.rn.f32 	%f138, %f127, %f7, %f134;
	fma.rn.f32 	%f139, %f127, %f8, %f135;
	st.local.v4.f32 	[%rd28+-80], {%f136, %f137, %f138, %f139};
	ld.local.v4.f32 	{%f140, %f141, %f142, %f143}, [%rd28+-64];
	fma.rn.f32 	%f144, %f127, %f9, %f140;
	fma.rn.f32 	%f145, %f127, %f10, %f141;
	fma.rn.f32 	%f146, %f127, %f11, %f142;
	fma.rn.f32 	%f147, %f127, %f12, %f143;
	st.local.v4.f32 	[%rd28+-64], {%f144, %f145, %f146, %f147};
	ld.local.v4.f32 	{%f148, %f149, %f150, %f151}, [%rd28+-48];
	fma.rn.f32 	%f152, %f127, %f13, %f148;
	fma.rn.f32 	%f153, %f127, %f14, %f149;
	fma.rn.f32 	%f154, %f127, %f15, %f150;
	fma.rn.f32 	%f155, %f127, %f16, %f151;
	st.local.v4.f32 	[%rd28+-48], {%f152, %f153, %f154, %f155};
	ld.local.v4.f32 	{%f156, %f157, %f158, %f159}, [%rd28+-32];
	ld.shared.f32 	%f160, [%r29];
	fma.rn.f32 	%f161, %f160, %f1, %f156;
	fma.rn.f32 	%f162, %f160, %f2, %f157;
	fma.rn.f32 	%f163, %f160, %f3, %f158;
	fma.rn.f32 	%f164, %f160, %f4, %f159;
	st.local.v4.f32 	[%rd28+-32], {%f161, %f162, %f163, %f164};
	ld.local.v4.f32 	{%f165, %f166, %f167, %f168}, [%rd28+-16];
	fma.rn.f32 	%f169, %f160, %f5, %f165;
	fma.rn.f32 	%f170, %f160, %f6, %f166;
	fma.rn.f32 	%f171, %f160, %f7, %f167;
	fma.rn.f32 	%f172, %f160, %f8, %f168;
	st.local.v4.f32 	[%rd28+-16], {%f169, %f170, %f171, %f172};
	ld.local.v4.f32 	{%f173, %f174, %f175, %f176}, [%rd28];
	fma.rn.f32 	%f177, %f160, %f9, %f173;
	fma.rn.f32 	%f178, %f160, %f10, %f174;
	fma.rn.f32 	%f179, %f160, %f11, %f175;
	fma.rn.f32 	%f180, %f160, %f12, %f176;
	st.local.v4.f32 	[%rd28], {%f177, %f178, %f179, %f180};
	ld.local.v4.f32 	{%f181, %f182, %f183, %f184}, [%rd28+16];
	fma.rn.f32 	%f185, %f160, %f13, %f181;
	fma.rn.f32 	%f186, %f160, %f14, %f182;
	fma.rn.f32 	%f187, %f160, %f15, %f183;
	fma.rn.f32 	%f188, %f160, %f16, %f184;
	st.local.v4.f32 	[%rd28+16], {%f185, %f186, %f187, %f188};
	ld.local.v4.f32 	{%f189, %f190, %f191, %f192}, [%rd28+32];
	ld.shared.f32 	%f193, [%r29+4];
	fma.rn.f32 	%f194, %f193, %f1, %f189;
	fma.rn.f32 	%f195, %f193, %f2, %f190;
	fma.rn.f32 	%f196, %f193, %f3, %f191;
	fma.rn.f32 	%f197, %f193, %f4, %f192;
	st.local.v4.f32 	[%rd28+32], {%f194, %f195, %f196, %f197};
	ld.local.v4.f32 	{%f198, %f199, %f200, %f201}, [%rd28+48];
	fma.rn.f32 	%f202, %f193, %f5, %f198;
	fma.rn.f32 	%f203, %f193, %f6, %f199;
	fma.rn.f32 	%f204, %f193, %f7, %f200;
	fma.rn.f32 	%f205, %f193, %f8, %f201;
	st.local.v4.f32 	[%rd28+48], {%f202, %f203, %f204, %f205};
	ld.local.v4.f32 	{%f206, %f207, %f208, %f209}, [%rd28+64];
	fma.rn.f32 	%f210, %f193, %f9, %f206;
	fma.rn.f32 	%f211, %f193, %f10, %f207;
	fma.rn.f32 	%f212, %f193, %f11, %f208;
	fma.rn.f32 	%f213, %f193, %f12, %f209;
	st.local.v4.f32 	[%rd28+64], {%f210, %f211, %f212, %f213};
	ld.local.v4.f32 	{%f214, %f215, %f216, %f217}, [%rd28+80];
	fma.rn.f32 	%f218, %f193, %f13, %f214;
	fma.rn.f32 	%f219, %f193, %f14, %f215;
	fma.rn.f32 	%f220, %f193, %f15, %f216;
	fma.rn.f32 	%f221, %f193, %f16, %f217;
	st.local.v4.f32 	[%rd28+80], {%f218, %f219, %f220, %f221};
	ld.local.v4.f32 	{%f222, %f223, %f224, %f225}, [%rd28+96];
	ld.shared.f32 	%f226, [%r29+8];
	fma.rn.f32 	%f227, %f226, %f1, %f222;
	fma.rn.f32 	%f228, %f226, %f2, %f223;
	fma.rn.f32 	%f229, %f226, %f3, %f224;
	fma.rn.f32 	%f230, %f226, %f4, %f225;
	st.local.v4.f32 	[%rd28+96], {%f227, %f228, %f229, %f230};
	ld.local.v4.f32 	{%f231, %f232, %f233, %f234}, [%rd28+112];
	fma.rn.f32 	%f235, %f226, %f5, %f231;
	fma.rn.f32 	%f236, %f226, %f6, %f232;
	fma.rn.f32 	%f237, %f226, %f7, %f233;
	fma.rn.f32 	%f238, %f226, %f8, %f234;
	st.local.v4.f32 	[%rd28+112], {%f235, %f236, %f237, %f238};
	ld.local.v4.f32 	{%f239, %f240, %f241, %f242}, [%rd28+128];
	fma.rn.f32 	%f243, %f226, %f9, %f239;
	fma.rn.f32 	%f244, %f226, %f10, %f240;
	fma.rn.f32 	%f245, %f226, %f11, %f241;
	fma.rn.f32 	%f246, %f226, %f12, %f242;
	st.local.v4.f32 	[%rd28+128], {%f243, %f244, %f245, %f246};
	ld.local.v4.f32 	{%f247, %f248, %f249, %f250}, [%rd28+144];
	fma.rn.f32 	%f251, %f226, %f13, %f247;
	fma.rn.f32 	%f252, %f226, %f14, %f248;
	fma.rn.f32 	%f253, %f226, %f15, %f249;
	fma.rn.f32 	%f254, %f226, %f16, %f250;
	st.local.v4.f32 	[%rd28+144], {%f251, %f252, %f253, %f254};
	ld.local.v4.f32 	{%f255, %f256, %f257, %f258}, [%rd28+160];
	ld.shared.f32 	%f259, [%r29+12];
	fma.rn.f32 	%f260, %f259, %f1, %f255;
	fma.rn.f32 	%f261, %f259, %f2, %f256;
	fma.rn.f32 	%f262, %f259, %f3, %f257;
	fma.rn.f32 	%f263, %f259, %f4, %f258;
	st.local.v4.f32 	[%rd28+160], {%f260, %f261, %f262, %f263};
	ld.local.v4.f32 	{%f264, %f265, %f266, %f267}, [%rd28+176];
	fma.rn.f32 	%f268, %f259, %f5, %f264;
	fma.rn.f32 	%f269, %f259, %f6, %f265;
	fma.rn.f32 	%f270, %f259, %f7, %f266;
	fma.rn.f32 	%f271, %f259, %f8, %f267;
	st.local.v4.f32 	[%rd28+176], {%f268, %f269, %f270, %f271};
	ld.local.v4.f32 	{%f272, %f273, %f274, %f275}, [%rd28+192];
	fma.rn.f32 	%f276, %f259, %f9, %f272;
	fma.rn.f32 	%f277, %f259, %f10, %f273;
	fma.rn.f32 	%f278, %f259, %f11, %f274;
	fma.rn.f32 	%f279, %f259, %f12, %f275;
	st.local.v4.f32 	[%rd28+192], {%f276, %f277, %f278, %f279};
	ld.local.v4.f32 	{%f280, %f281, %f282, %f283}, [%rd28+208];
	fma.rn.f32 	%f284, %f259, %f13, %f280;
	fma.rn.f32 	%f285, %f259, %f14, %f281;
	fma.rn.f32 	%f286, %f259, %f15, %f282;
	fma.rn.f32 	%f287, %f259, %f16, %f283;
	st.local.v4.f32 	[%rd28+208], {%f284, %f285, %f286, %f287};
	add.s32 	%r33, %r33, 28;
	add.s64 	%rd28, %rd28, 448;
	setp.ne.s32 	%p2, %r33, 208;
	@%p2 bra 	$L__BB0_4;
	add.s32 	%r32, %r32, 1;
	setp.ne.s32 	%p3, %r32, 512;
	@%p3 bra 	$L__BB0_1;
	ld.param.u64 	%rd27, [my_kernel_kernel0_param_3];
	ld.param.u64 	%rd26, [my_kernel_kernel0_param_2];
	shl.b32 	%r31, %r3, 4;
	mad.lo.s32 	%r34, %r1, 6272, %r31;
	cvta.to.global.u64 	%rd21, %rd27;
	mul.wide.u32 	%rd22, %r31, 4;
	add.s64 	%rd23, %rd21, %rd22;
	ld.global.nc.f32 	%f17, [%rd23];
	ld.global.nc.f32 	%f18, [%rd23+4];
	ld.global.nc.f32 	%f19, [%rd23+8];
	ld.global.nc.f32 	%f20, [%rd23+12];
	ld.global.nc.f32 	%f21, [%rd23+16];
	ld.global.nc.f32 	%f22, [%rd23+20];
	ld.global.nc.f32 	%f23, [%rd23+24];
	ld.global.nc.f32 	%f24, [%rd23+28];
	ld.global.nc.f32 	%f25, [%rd23+32];
	ld.global.nc.f32 	%f26, [%rd23+36];
	ld.global.nc.f32 	%f27, [%rd23+40];
	ld.global.nc.f32 	%f28, [%rd23+44];
	ld.global.nc.f32 	%f29, [%rd23+48];
	ld.global.nc.f32 	%f30, [%rd23+52];
	ld.global.nc.f32 	%f31, [%rd23+56];
	ld.global.nc.f32 	%f32, [%rd23+60];
	cvta.to.global.u64 	%rd6, %rd26;
	mov.b32 	%r35, 0;
$L__BB0_7:
	ld.local.v4.f32 	{%f288, %f289, %f290, %f291}, [%rd29+-224];
	add.f32 	%f292, %f288, %f17;
	max.f32 	%f293, %f292, 0f00000000;
	mul.wide.u32 	%rd24, %r34, 4;
	add.s64 	%rd25, %rd6, %rd24;
	st.global.f32 	[%rd25], %f293;
	add.f32 	%f294, %f289, %f18;
	max.f32 	%f295, %f294, 0f00000000;
	st.global.f32 	[%rd25+4], %f295;
	add.f32 	%f296, %f290, %f19;
	max.f32 	%f297, %f296, 0f00000000;
	st.global.f32 	[%rd25+8], %f297;
	add.f32 	%f298, %f291, %f20;
	max.f32 	%f299, %f298, 0f00000000;
	st.global.f32 	[%rd25+12], %f299;
	ld.local.v4.f32 	{%f300, %f301, %f302, %f303}, [%rd29+-208];
	add.f32 	%f304, %f300, %f21;
	max.f32 	%f305, %f304, 0f00000000;
	st.global.f32 	[%rd25+16], %f305;
	add.f32 	%f306, %f301, %f22;
	max.f32 	%f307, %f306, 0f00000000;
	st.global.f32 	[%rd25+20], %f307;
	add.f32 	%f308, %f302, %f23;
	max.f32 	%f309, %f308, 0f00000000;
	st.global.f32 	[%rd25+24], %f309;
	add.f32 	%f310, %f303, %f24;
	max.f32 	%f311, %f310, 0f00000000;
	st.global.f32 	[%rd25+28], %f311;
	ld.local.v4.f32 	{%f312, %f313, %f314, %f315}, [%rd29+-192];
	add.f32 	%f316, %f312, %f25;
	max.f32 	%f317, %f316, 0f00000000;
	st.global.f32 	[%rd25+32], %f317;
	add.f32 	%f318, %f313, %f26;
	max.f32 	%f319, %f318, 0f00000000;
	st.global.f32 	[%rd25+36], %f319;
	add.f32 	%f320, %f314, %f27;
	max.f32 	%f321, %f320, 0f00000000;
	st.global.f32 	[%rd25+40], %f321;
	add.f32 	%f322, %f315, %f28;
	max.f32 	%f323, %f322, 0f00000000;
	st.global.f32 	[%rd25+44], %f323;
	ld.local.v4.f32 	{%f324, %f325, %f326, %f327}, [%rd29+-176];
	add.f32 	%f328, %f324, %f29;
	max.f32 	%f329, %f328, 0f00000000;
	st.global.f32 	[%rd25+48], %f329;
	add.f32 	%f330, %f325, %f30;
	max.f32 	%f331, %f330, 0f00000000;
	st.global.f32 	[%rd25+52], %f331;
	add.f32 	%f332, %f326, %f31;
	max.f32 	%f333, %f332, 0f00000000;
	st.global.f32 	[%rd25+56], %f333;
	add.f32 	%f334, %f327, %f32;
	max.f32 	%f335, %f334, 0f00000000;
	st.global.f32 	[%rd25+60], %f335;
	ld.local.v4.f32 	{%f336, %f337, %f338, %f339}, [%rd29+-160];
	add.f32 	%f340, %f336, %f17;
	max.f32 	%f341, %f340, 0f00000000;
	st.global.f32 	[%rd25+512], %f341;
	add.f32 	%f342, %f337, %f18;
	max.f32 	%f343, %f342, 0f00000000;
	st.global.f32 	[%rd25+516], %f343;
	add.f32 	%f344, %f338, %f19;
	max.f32 	%f345, %f344, 0f00000000;
	st.global.f32 	[%rd25+520], %f345;
	add.f32 	%f346, %f339, %f20;
	max.f32 	%f347, %f346, 0f00000000;
	st.global.f32 	[%rd25+524], %f347;
	ld.local.v4.f32 	{%f348, %f349, %f350, %f351}, [%rd29+-144];
	add.f32 	%f352, %f348, %f21;
	max.f32 	%f353, %f352, 0f00000000;
	st.global.f32 	[%rd25+528], %f353;
	add.f32 	%f354, %f349, %f22;
	max.f32 	%f355, %f354, 0f00000000;
	st.global.f32 	[%rd25+532], %f355;
	add.f32 	%f356, %f350, %f23;
	max.f32 	%f357, %f356, 0f00000000;
	st.global.f32 	[%rd25+536], %f357;
	add.f32 	%f358, %f351, %f24;
	max.f32 	%f359, %f358, 0f00000000;
	st.global.f32 	[%rd25+540], %f359;
	ld.local.v4.f32 	{%f360, %f361, %f362, %f363}, [%rd29+-128];
	add.f32 	%f364, %f360, %f25;
	max.f32 	%f365, %f364, 0f00000000;
	st.global.f32 	[%rd25+544], %f365;
	add.f32 	%f366, %f361, %f26;
	max.f32 	%f367, %f366, 0f00000000;
	st.global.f32 	[%rd25+548], %f367;
	add.f32 	%f368, %f362, %f27;
	max.f32 	%f369, %f368, 0f00000000;
	st.global.f32 	[%rd25+552], %f369;
	add.f32 	%f370, %f363, %f28;
	max.f32 	%f371, %f370, 0f00000000;
	st.global.f32 	[%rd25+556], %f371;
	ld.local.v4.f32 	{%f372, %f373, %f374, %f375}, [%rd29+-112];
	add.f32 	%f376, %f372, %f29;
	max.f32 	%f377, %f376, 0f00000000;
	st.global.f32 	[%rd25+560], %f377;
	add.f32 	%f378, %f373, %f30;
	max.f32 	%f379, %f378, 0f00000000;
	st.global.f32 	[%rd25+564], %f379;
	add.f32 	%f380, %f374, %f31;
	max.f32 	%f381, %f380, 0f00000000;
	st.global.f32 	[%rd25+568], %f381;
	add.f32 	%f382, %f375, %f32;
	max.f32 	%f383, %f382, 0f00000000;
	st.global.f32 	[%rd25+572], %f383;
	ld.local.v4.f32 	{%f384, %f385, %f386, %f387}, [%rd29+-96];
	add.f32 	%f388, %f384, %f17;
	max.f32 	%f389, %f388, 0f00000000;
	st.global.f32 	[%rd25+1024], %f389;
	add.f32 	%f390, %f385, %f18;
	max.f32 	%f391, %f390, 0f00000000;
	st.global.f32 	[%rd25+1028], %f391;
	add.f32 	%f392, %f386, %f19;
	max.f32 	%f393, %f392, 0f00000000;
	st.global.f32 	[%rd25+1032], %f393;
	add.f32 	%f394, %f387, %f20;
	max.f32 	%f395, %f394, 0f00000000;
	st.global.f32 	[%rd25+1036], %f395;
	ld.local.v4.f32 	{%f396, %f397, %f398, %f399}, [%rd29+-80];
	add.f32 	%f400, %f396, %f21;
	max.f32 	%f401, %f400, 0f00000000;
	st.global.f32 	[%rd25+1040], %f401;
	add.f32 	%f402, %f397, %f22;
	max.f32 	%f403, %f402, 0f00000000;
	st.global.f32 	[%rd25+1044], %f403;
	add.f32 	%f404, %f398, %f23;
	max.f32 	%f405, %f404, 0f00000000;
	st.global.f32 	[%rd25+1048], %f405;
	add.f32 	%f406, %f399, %f24;
	max.f32 	%f407, %f406, 0f00000000;
	st.global.f32 	[%rd25+1052], %f407;
	ld.local.v4.f32 	{%f408, %f409, %f410, %f411}, [%rd29+-64];
	add.f32 	%f412, %f408, %f25;
	max.f32 	%f413, %f412, 0f00000000;
	st.global.f32 	[%rd25+1056], %f413;
	add.f32 	%f414, %f409, %f26;
	max.f32 	%f415, %f414, 0f00000000;
	st.global.f32 	[%rd25+1060], %f415;
	add.f32 	%f416, %f410, %f27;
	max.f32 	%f417, %f416, 0f00000000;
	st.global.f32 	[%rd25+1064], %f417;
	add.f32 	%f418, %f411, %f28;
	max.f32 	%f419, %f418, 0f00000000;
	st.global.f32 	[%rd25+1068], %f419;
	ld.local.v4.f32 	{%f420, %f421, %f422, %f423}, [%rd29+-48];
	add.f32 	%f424, %f420, %f29;
	max.f32 	%f425, %f424, 0f00000000;
	st.global.f32 	[%rd25+1072], %f425;
	add.f32 	%f426, %f421, %f30;
	max.f32 	%f427, %f426, 0f00000000;
	st.global.f32 	[%rd25+1076], %f427;
	add.f32 	%f428, %f422, %f31;
	max.f32 	%f429, %f428, 0f00000000;
	st.global.f32 	[%rd25+1080], %f429;
	add.f32 	%f430, %f423, %f32;
	max.f32 	%f431, %f430, 0f00000000;
	st.global.f32 	[%rd25+1084], %f431;
	ld.local.v4.f32 	{%f432, %f433, %f434, %f435}, [%rd29+-32];
	add.f32 	%f436, %f432, %f17;
	max.f32 	%f437, %f436, 0f00000000;
	st.global.f32 	[%rd25+1536], %f437;
	add.f32 	%f438, %f433, %f18;
	max.f32 	%f439, %f438, 0f00000000;
	st.global.f32 	[%rd25+1540], %f439;
	add.f32 	%f440, %f434, %f19;
	max.f32 	%f441, %f440, 0f00000000;
	st.global.f32 	[%rd25+1544], %f441;
	add.f32 	%f442, %f435, %f20;
	max.f32 	%f443, %f442, 0f00000000;
	st.global.f32 	[%rd25+1548], %f443;
	ld.local.v4.f32 	{%f444, %f445, %f446, %f447}, [%rd29+-16];
	add.f32 	%f448, %f444, %f21;
	max.f32 	%f449, %f448, 0f00000000;
	st.global.f32 	[%rd25+1552], %f449;
	add.f32 	%f450, %f445, %f22;
	max.f32 	%f451, %f450, 0f00000000;
	st.global.f32 	[%rd25+1556], %f451;
	add.f32 	%f452, %f446, %f23;
	max.f32 	%f453, %f452, 0f00000000;
	st.global.f32 	[%rd25+1560], %f453;
	add.f32 	%f454, %f447, %f24;
	max.f32 	%f455, %f454, 0f00000000;
	st.global.f32 	[%rd25+1564], %f455;
	ld.local.v4.f32 	{%f456, %f457, %f458, %f459}, [%rd29];
	add.f32 	%f460, %f456, %f25;
	max.f32 	%f461, %f460, 0f00000000;
	st.global.f32 	[%rd25+1568], %f461;
	add.f32 	%f462, %f457, %f26;
	max.f32 	%f463, %f462, 0f00000000;
	st.global.f32 	[%rd25+1572], %f463;
	add.f32 	%f464, %f458, %f27;
	max.f32 	%f465, %f464, 0f00000000;
	st.global.f32 	[%rd25+1576], %f465;
	add.f32 	%f466, %f459, %f28;
	max.f32 	%f467, %f466, 0f00000000;
	st.global.f32 	[%rd25+1580], %f467;
	ld.local.v4.f32 	{%f468, %f469, %f470, %f471}, [%rd29+16];
	add.f32 	%f472, %f468, %f29;
	max.f32 	%f473, %f472, 0f00000000;
	st.global.f32 	[%rd25+1584], %f473;
	add.f32 	%f474, %f469, %f30;
	max.f32 	%f475, %f474, 0f00000000;
	st.global.f32 	[%rd25+1588], %f475;
	add.f32 	%f476, %f470, %f31;
	max.f32 	%f477, %f476, 0f00000000;
	st.global.f32 	[%rd25+1592], %f477;
	add.f32 	%f478, %f471, %f32;
	max.f32 	%f479, %f478, 0f00000000;
	st.global.f32 	[%rd25+1596], %f479;
	ld.local.v4.f32 	{%f480, %f481, %f482, %f483}, [%rd29+32];
	add.f32 	%f484, %f480, %f17;
	max.f32 	%f485, %f484, 0f00000000;
	st.global.f32 	[%rd25+2048], %f485;
	add.f32 	%f486, %f481, %f18;
	max.f32 	%f487, %f486, 0f00000000;
	st.global.f32 	[%rd25+2052], %f487;
	add.f32 	%f488, %f482, %f19;
	max.f32 	%f489, %f488, 0f00000000;
	st.global.f32 	[%rd25+2056], %f489;
	add.f32 	%f490, %f483, %f20;
	max.f32 	%f491, %f490, 0f00000000;
	st.global.f32 	[%rd25+2060], %f491;
	ld.local.v4.f32 	{%f492, %f493, %f494, %f495}, [%rd29+48];
	add.f32 	%f496, %f492, %f21;
	max.f32 	%f497, %f496, 0f00000000;
	st.global.f32 	[%rd25+2064], %f497;
	add.f32 	%f498, %f493, %f22;
	max.f32 	%f499, %f498, 0f00000000;
	st.global.f32 	[%rd25+2068], %f499;
	add.f32 	%f500, %f494, %f23;
	max.f32 	%f501, %f500, 0f00000000;
	st.global.f32 	[%rd25+2072], %f501;
	add.f32 	%f502, %f495, %f24;
	max.f32 	%f503, %f502, 0f00000000;
	st.global.f32 	[%rd25+2076], %f503;
	ld.local.v4.f32 	{%f504, %f505, %f506, %f507}, [%rd29+64];
	add.f32 	%f508, %f504, %f25;
	max.f32 	%f509, %f508, 0f00000000;
	st.global.f32 	[%rd25+2080], %f509;
	add.f32 	%f510, %f505, %f26;
	max.f32 	%f511, %f510, 0f00000000;
	st.global.f32 	[%rd25+2084], %f511;
	add.f32 	%f512, %f506, %f27;
	max.f32 	%f513, %f512, 0f00000000;
	st.global.f32 	[%rd25+2088], %f513;
	add.f32 	%f514, %f507, %f28;
	max.f32 	%f515, %f514, 0f00000000;
	st.global.f32 	[%rd25+2092], %f515;
	ld.local.v4.f32 	{%f516, %f517, %f518, %f519}, [%rd29+80];
	add.f32 	%f520, %f516, %f29;
	max.f32 	%f521, %f520, 0f00000000;
	st.global.f32 	[%rd25+2096], %f521;
	add.f32 	%f522, %f517, %f30;
	max.f32 	%f523, %f522, 0f00000000;
	st.global.f32 	[%rd25+2100], %f523;
	add.f32 	%f524, %f518, %f31;
	max.f32 	%f525, %f524, 0f00000000;
	st.global.f32 	[%rd25+2104], %f525;
	add.f32 	%f526, %f519, %f32;
	max.f32 	%f527, %f526, 0f00000000;
	st.global.f32 	[%rd25+2108], %f527;
	ld.local.v4.f32 	{%f528, %f529, %f530, %f531}, [%rd29+96];
	add.f32 	%f532, %f528, %f17;
	max.f32 	%f533, %f532, 0f00000000;
	st.global.f32 	[%rd25+2560], %f533;
	add.f32 	%f534, %f529, %f18;
	max.f32 	%f535, %f534, 0f00000000;
	st.global.f32 	[%rd25+2564], %f535;
	add.f32 	%f536, %f530, %f19;
	max.f32 	%f537, %f536, 0f00000000;
	st.global.f32 	[%rd25+2568], %f537;
	add.f32 	%f538, %f531, %f20;
	max.f32 	%f539, %f538, 0f00000000;
	st.global.f32 	[%rd25+2572], %f539;
	ld.local.v4.f32 	{%f540, %f541, %f542, %f543}, [%rd29+112];
	add.f32 	%f544, %f540, %f21;
	max.f32 	%f545, %f544, 0f00000000;
	st.global.f32 	[%rd25+2576], %f545;
	add.f32 	%f546, %f541, %f22;
	max.f32 	%f547, %f546, 0f00000000;
	st.global.f32 	[%rd25+2580], %f547;
	add.f32 	%f548, %f542, %f23;
	max.f32 	%f549, %f548, 0f00000000;
	st.global.f32 	[%rd25+2584], %f549;
	add.f32 	%f550, %f543, %f24;
	max.f32 	%f551, %f550, 0f00000000;
	st.global.f32 	[%rd25+2588], %f551;
	ld.local.v4.f32 	{%f552, %f553, %f554, %f555}, [%rd29+128];
	add.f32 	%f556, %f552, %f25;
	max.f32 	%f557, %f556, 0f00000000;
	st.global.f32 	[%rd25+2592], %f557;
	add.f32 	%f558, %f553, %f26;
	max.f32 	%f559, %f558, 0f00000000;
	st.global.f32 	[%rd25+2596], %f559;
	add.f32 	%f560, %f554, %f27;
	max.f32 	%f561, %f560, 0f00000000;
	st.global.f32 	[%rd25+2600], %f561;
	add.f32 	%f562, %f555, %f28;
	max.f32 	%f563, %f562, 0f00000000;
	st.global.f32 	[%rd25+2604], %f563;
	ld.local.v4.f32 	{%f564, %f565, %f566, %f567}, [%rd29+144];
	add.f32 	%f568, %f564, %f29;
	max.f32 	%f569, %f568, 0f00000000;
	st.global.f32 	[%rd25+2608], %f569;
	add.f32 	%f570, %f565, %f30;
	max.f32 	%f571, %f570, 0f00000000;
	st.global.f32 	[%rd25+2612], %f571;
	add.f32 	%f572, %f566, %f31;
	max.f32 	%f573, %f572, 0f00000000;
	st.global.f32 	[%rd25+2616], %f573;
	add.f32 	%f574, %f567, %f32;
	max.f32 	%f575, %f574, 0f00000000;
	st.global.f32 	[%rd25+2620], %f575;
	ld.local.v4.f32 	{%f576, %f577, %f578, %f579}, [%rd29+160];
	add.f32 	%f580, %f576, %f17;
	max.f32 	%f581, %f580, 0f00000000;
	st.global.f32 	[%rd25+3072], %f581;
	add.f32 	%f582, %f577, %f18;
	max.f32 	%f583, %f582, 0f00000000;
	st.global.f32 	[%rd25+3076], %f583;
	add.f32 	%f584, %f578, %f19;
	max.f32 	%f585, %f584, 0f00000000;
	st.global.f32 	[%rd25+3080], %f585;
	add.f32 	%f586, %f579, %f20;
	max.f32 	%f587, %f586, 0f00000000;
	st.global.f32 	[%rd25+3084], %f587;
	ld.local.v4.f32 	{%f588, %f589, %f590, %f591}, [%rd29+176];
	add.f32 	%f592, %f588, %f21;
	max.f32 	%f593, %f592, 0f00000000;
	st.global.f32 	[%rd25+3088], %f593;
	add.f32 	%f594, %f589, %f22;
	max.f32 	%f595, %f594, 0f00000000;
	st.global.f32 	[%rd25+3092], %f595;
	add.f32 	%f596, %f590, %f23;
	max.f32 	%f597, %f596, 0f00000000;
	st.global.f32 	[%rd25+3096], %f597;
	add.f32 	%f598, %f591, %f24;
	max.f32 	%f599, %f598, 0f00000000;
	st.global.f32 	[%rd25+3100], %f599;
	ld.local.v4.f32 	{%f600, %f601, %f602, %f603}, [%rd29+192];
	add.f32 	%f604, %f600, %f25;
	max.f32 	%f605, %f604, 0f00000000;
	st.global.f32 	[%rd25+3104], %f605;
	add.f32 	%f606, %f601, %f26;
	max.f32 	%f607, %f606, 0f00000000;
	st.global.f32 	[%rd25+3108], %f607;
	add.f32 	%f608, %f602, %f27;
	max.f32 	%f609, %f608, 0f00000000;
	st.global.f32 	[%rd25+3112], %f609;
	add.f32 	%f610, %f603, %f28;
	max.f32 	%f611, %f610, 0f00000000;
	st.global.f32 	[%rd25+3116], %f611;
	ld.local.v4.f32 	{%f612, %f613, %f614, %f615}, [%rd29+208];
	add.f32 	%f616, %f612, %f29;
	max.f32 	%f617, %f616, 0f00000000;
	st.global.f32 	[%rd25+3120], %f617;
	add.f32 	%f618, %f613, %f30;
	max.f32 	%f619, %f618, 0f00000000;
	st.global.f32 	[%rd25+3124], %f619;
	add.f32 	%f620, %f614, %f31;
	max.f32 	%f621, %f620, 0f00000000;
	st.global.f32 	[%rd25+3128], %f621;
	add.f32 	%f622, %f615, %f32;
	max.f32 	%f623, %f622, 0f00000000;
	st.global.f32 	[%rd25+3132], %f623;
	add.s32 	%r35, %r35, 1;
	add.s32 	%r34, %r34, 896;
	add.s64 	%rd29, %rd29, 448;
	setp.ne.s32 	%p4, %r35, 7;
	@%p4 bra 	$L__BB0_7;
	ret;

}


// ===== COMPILED SASS (sm_100) =====

	.target	sm_100

	.elftype	@"ET_EXEC"


//--------------------- .note.nv.tkinfo           --------------------------
	.section	.note.nv.tkinfo,"",@"SHT_NOTE"
	.sectionflags	@"SHF_NOTE_NV_TKINFO"
	.tkinfo
        /*0018*/ 	.word	0x00000002
        /*0030*/ 	.string	""
        /*0030*/ 	.string	"ptxas"
        /*0030*/ 	.string	"Cuda compilation tools, release 13.0, V13.0.88"
        /*0030*/ 	.string	"Build cuda_13.0.r13.0/compiler.36424714_0"
        /*0030*/ 	.string	"-arch sm_100 -m 64 "



//--------------------- .note.nv.cuinfo           --------------------------
	.section	.note.nv.cuinfo,"",@"SHT_NOTE"
	.sectionflags	@"SHF_NOTE_NV_CUINFO"
        /*0018*/ 	.short	0x0002
        /*001a*/ 	.short	0x0064
        /*001c*/ 	.short	0x0082
	.zero		2


//--------------------- .nv.info                  --------------------------
	.section	.nv.info,"",@"SHT_CUDA_INFO"
	.align	4


	//----- nvinfo : EIATTR_REGCOUNT
	.align		4
        /*0000*/ 	.byte	0x04, 0x2f
        /*0002*/ 	.short	(.L_1 - .L_0)
	.align		4
.L_0:
        /*0004*/ 	.word	index@(my_kernel_kernel0)
        /*0008*/ 	.word	0x00000030


	//----- nvinfo : EIATTR_FRAME_SIZE
	.align		4
.L_1:
        /*000c*/ 	.byte	0x04, 0x11
        /*000e*/ 	.short	(.L_3 - .L_2)
	.align		4
.L_2:
        /*0010*/ 	.word	index@(my_kernel_kernel0)
        /*0014*/ 	.word	0x00000c40


	//----- nvinfo : EIATTR_MIN_STACK_SIZE
	.align		4
.L_3:
        /*0018*/ 	.byte	0x04, 0x12
        /*001a*/ 	.short	(.L_5 - .L_4)
	.align		4
.L_4:
        /*001c*/ 	.word	index@(my_kernel_kernel0)
        /*0020*/ 	.word	0x00000c40
.L_5:


//--------------------- .nv.compat                --------------------------
	.section	.nv.compat,"",@"SHT_CUDA_COMPAT_INFO"
	.align	4
        /*0000*/ 	.byte	0x02, 0x09, 0x00, 0x00, 0x02, 0x02, 0x01, 0x00, 0x02, 0x05, 0x05, 0x00, 0x03, 0x07, 0x01, 0x01
        /*0010*/ 	.byte	0x02, 0x03, 0x00, 0x00, 0x02, 0x06, 0x01, 0x00, 0x04, 0x0b, 0x08, 0x00, 0x09, 0x00, 0x00, 0x00
        /*0020*/ 	.byte	0x00, 0x00, 0x00, 0x00


//--------------------- .nv.info.my_kernel_kernel0 --------------------------
	.section	.nv.info.my_kernel_kernel0,"",@"SHT_CUDA_INFO"
	.sectionflags	@""
	.align	4


	//----- nvinfo : EIATTR_CUDA_API_VERSION
	.align		4
        /*0000*/ 	.byte	0x04, 0x37
        /*0002*/ 	.short	(.L_7 - .L_6)
.L_6:
        /*0004*/ 	.word	0x00000082


	//----- nvinfo : EIATTR_KPARAM_INFO
	.align		4
.L_7:
        /*0008*/ 	.byte	0x04, 0x17
        /*000a*/ 	.short	(.L_9 - .L_8)
.L_8:
        /*000c*/ 	.word	0x00000000
        /*0010*/ 	.short	0x0003
        /*0012*/ 	.short	0x0018
        /*0014*/ 	.byte	0x00, 0xf5, 0x21, 0x00


	//----- nvinfo : EIATTR_KPARAM_INFO
	.align		4
.L_9:
        /*0018*/ 	.byte	0x04, 0x17
        /*001a*/ 	.short	(.L_11 - .L_10)
.L_10:
        /*001c*/ 	.word	0x00000000
        /*0020*/ 	.short	0x0002
        /*0022*/ 	.short	0x0010
        /*0024*/ 	.byte	0x00, 0xf5, 0x21, 0x00


	//----- nvinfo : EIATTR_KPARAM_INFO
	.align		4
.L_11:
        /*0028*/ 	.byte	0x04, 0x17
        /*002a*/ 	.short	(.L_13 - .L_12)
.L_12:
        /*002c*/ 	.word	0x00000000
        /*0030*/ 	.short	0x0001
        /*0032*/ 	.short	0x0008
        /*0034*/ 	.byte	0x00, 0xf5, 0x21, 0x00


	//----- nvinfo : EIATTR_KPARAM_INFO
	.align		4
.L_13:
        /*0038*/ 	.byte	0x04, 0x17
        /*003a*/ 	.short	(.L_15 - .L_14)
.L_14:
        /*003c*/ 	.word	0x00000000
        /*0040*/ 	.short	0x0000
        /*0042*/ 	.short	0x0000
        /*0044*/ 	.byte	0x00, 0xf5, 0x21, 0x00


	//----- nvinfo : EIATTR_SPARSE_MMA_MASK
	.align		4
.L_15:
        /*0048*/ 	.byte	0x03, 0x50
        /*004a*/ 	.short	0x0000


	//----- nvinfo : EIATTR_MAXREG_COUNT
	.align		4
        /*004c*/ 	.byte	0x03, 0x1b
        /*004e*/ 	.short	0x00ff


	//----- nvinfo : EIATTR_NUM_BARRIERS
	.align		4
        /*0050*/ 	.byte	0x02, 0x4c
        /*0052*/ 	.byte	0x01
	.zero		1


	//----- nvinfo : EIATTR_MERCURY_ISA_VERSION
	.align		4
        /*0054*/ 	.byte	0x03, 0x5f
        /*0056*/ 	.short	0x0101


	//----- nvinfo : EIATTR_VRC_CTA_INIT_COUNT
	.align		4
        /*0058*/ 	.byte	0x02, 0x4a
	.zero		1
	.zero		1


	//----- nvinfo : EIATTR_EXIT_INSTR_OFFSETS
	.align		4
        /*005c*/ 	.byte	0x04, 0x1c
        /*005e*/ 	.short	(.L_17 - .L_16)


	//   ....[0]....
.L_16:
        /*0060*/ 	.word	0x00003620


	//----- nvinfo : EIATTR_CBANK_PARAM_SIZE
	.align		4
.L_17:
        /*0064*/ 	.byte	0x03, 0x19
        /*0066*/ 	.short	0x0020


	//----- nvinfo : EIATTR_PARAM_CBANK
	.align		4
        /*0068*/ 	.byte	0x04, 0x0a
        /*006a*/ 	.short	(.L_19 - .L_18)
	.align		4
.L_18:
        /*006c*/ 	.word	index@(.nv.constant0.my_kernel_kernel0)
        /*0070*/ 	.short	0x0380
        /*0072*/ 	.short	0x0020


	//----- nvinfo : EIATTR_SW_WAR
	.align		4
.L_19:
        /*0074*/ 	.byte	0x04, 0x36
        /*0076*/ 	.short	(.L_21 - .L_20)
.L_20:
        /*0078*/ 	.word	0x00000008
.L_21:


//--------------------- .nv.callgraph             --------------------------
	.section	.nv.callgraph,"",@"SHT_CUDA_CALLGRAPH"
	.align	4
	.sectionentsize	8
	.align		4
        /*0000*/ 	.word	0x00000000
	.align		4
        /*0004*/ 	.word	0xffffffff
	.align		4
        /*0008*/ 	.word	0x00000000
	.align		4
        /*000c*/ 	.word	0xfffffffe
	.align		4
        /*0010*/ 	.word	0x00000000
	.align		4
        /*0014*/ 	.word	0xfffffffd
	.align		4
        /*0018*/ 	.word	0x00000000
	.align		4
        /*001c*/ 	.word	0xfffffffc


//--------------------- .text.my_kernel_kernel0   --------------------------
	.section	.text.my_kernel_kernel0,"ax",@progbits
	.align	128
        .global         my_kernel_kernel0
        .type           my_kernel_kernel0,@function
        .size           my_kernel_kernel0,(.L_x_4 - my_kernel_kernel0)
        .other          my_kernel_kernel0,@"STO_CUDA_ENTRY STV_DEFAULT"
my_kernel_kernel0:
.text.my_kernel_kernel0:
[----:B------:R-:W0:Y:S02]  /*0000*/  LDC R1, c[0x0][0x37c] ;  /* 0x0000df00ff017b82 */ /* 0x000e240000000800 */
[----:B0-----:R-:W-:Y:S01]  /*0010*/  IADD3 R1, PT, PT, R1, -0xc40, RZ ;  /* 0xfffff3c001017810 */ /* 0x001fe20007ffe0ff */
[----:B------:R-:W0:Y:S01]  /*0020*/  S2R R0, SR_CTAID.X ;  /* 0x0000000000007919 */ /* 0x000e220000002500 */
[----:B------:R-:W1:Y:S02]  /*0030*/  LDCU.64 UR10, c[0x0][0x358] ;  /* 0x00006b00ff0a77ac */ /* 0x000e640008000a00 */
[----:B------:R-:W-:Y:S01]  /*0040*/  R2UR UR7, R1 ;  /* 0x00000000010772ca */ /* 0x000fe200000e0000 */
[----:B------:R2:W-:Y:S01]  /*0050*/  STL.128 [R1], RZ ;  /* 0x000000ff01007387 */ /* 0x0005e20000100c00 */
[----:B------:R-:W-:-:S03]  /*0060*/  UMOV UR4, URZ ;  /* 0x000000ff00047c82 */ /* 0x000fc60008000000 */
[----:B------:R2:W-:Y:S04]  /*0070*/  STL.128 [R1+0x10], RZ ;  /* 0x000010ff01007387 */ /* 0x0005e80000100c00 */
[----:B------:R2:W-:Y:S04]  /*0080*/  STL.128 [R1+0x20], RZ ;  /* 0x000020ff01007387 */ /* 0x0005e80000100c00 */
[----:B------:R2:W-:Y:S01]  /*0090*/  STL.128 [R1+0x30], RZ ;  /* 0x000030ff01007387 */ /* 0x0005e20000100c00 */
[----:B------:R-:W-:-:S03]  /*00a0*/  UIADD3 UR7, UPT, UPT, UR7, 0xe0, URZ ;  /* 0x000000e007077890 */ /* 0x000fc6000fffe0ff */
[----:B------:R2:W-:Y:S04]  /*00b0*/  STL.128 [R1+0x40], RZ ;  /* 0x000040ff01007387 */ /* 0x0005e80000100c00 */
        /* <DEDUP_REMOVED lines=182> */
[----:B------:R2:W-:Y:S01]  /*0c20*/  STL.128 [R1+0xbb0], RZ ;  /* 0x000bb0ff01007387 */ /* 0x0005e20000100c00 */
[----:B------:R-:W3:Y:S03]  /*0c30*/  S2R R2, SR_TID.X ;  /* 0x0000000000027919 */ /* 0x000ee60000002100 */
[----:B------:R2:W-:Y:S04]  /*0c40*/  STL.128 [R1+0xbc0], RZ ;  /* 0x000bc0ff01007387 */ /* 0x0005e80000100c00 */
[----:B------:R2:W-:Y:S04]  /*0c50*/  STL.128 [R1+0xbd0], RZ ;  /* 0x000bd0ff01007387 */ /* 0x0005e80000100c00 */
[----:B------:R2:W-:Y:S04]  /*0c60*/  STL.128 [R1+0xbe0], RZ ;  /* 0x000be0ff01007387 */ /* 0x0005e80000100c00 */
[----:B------:R2:W-:Y:S04]  /*0c70*/  STL.128 [R1+0xbf0], RZ ;  /* 0x000bf0ff01007387 */ /* 0x0005e80000100c00 */
[----:B------:R2:W-:Y:S04]  /*0c80*/  STL.128 [R1+0xc00], RZ ;  /* 0x000c00ff01007387 */ /* 0x0005e80000100c00 */
[----:B------:R2:W-:Y:S04]  /*0c90*/  STL.128 [R1+0xc10], RZ ;  /* 0x000c10ff01007387 */ /* 0x0005e80000100c00 */
[----:B------:R2:W-:Y:S04]  /*0ca0*/  STL.128 [R1+0xc20], RZ ;  /* 0x000c20ff01007387 */ /* 0x0005e80000100c00 */
[----:B01----:R2:W-:Y:S02]  /*0cb0*/  STL.128 [R1+0xc30], RZ ;  /* 0x000c30ff01007387 */ /* 0x0035e40000100c00 */
.L_x_1:
[----:B--2---:R-:W0:Y:S08]  /*0cc0*/  LDC.64 R8, c[0x0][0x380] ;  /* 0x0000e000ff087b82 */ /* 0x004e300000000a00 */
[----:B------:R-:W-:Y:S01]  /*0cd0*/  BAR.SYNC.DEFER_BLOCKING 0x0 ;  /* 0x0000000000007b1d */ /* 0x000fe20000010000 */
[----:B---3--:R-:W-:Y:S01]  /*0ce0*/  ISETP.NE.AND P0, PT, R2, RZ, PT ;  /* 0x000000ff0200720c */ /* 0x008fe20003f05270 */
[----:B------:R-:W-:Y:S01]  /*0cf0*/  IMAD R3, R0, 0x6200, RZ ;  /* 0x0000620000037824 */ /* 0x000fe200078e02ff */
[----:B------:R-:W-:-:S05]  /*0d00*/  MOV R15, UR4 ;  /* 0x00000004000f7c02 */ /* 0x000fca0008000f00 */
[----:B------:R-:W1:Y:S01]  /*0d10*/  LDC.64 R4, c[0x0][0x388] ;  /* 0x0000e200ff047b82 */ /* 0x000e620000000a00 */
[----:B------:R-:W-:Y:S02]  /*0d20*/  LEA R7, R2, R3, 0x9 ;  /* 0x0000000302077211 */ /* 0x000fe400078e48ff */
[----:B------:R-:W-:Y:S02]  /*0d30*/  LEA R15, R15, R2, 0x7 ;  /* 0x000000020f0f7211 */ /* 0x000fe400078e38ff */
[----:B------:R-:W-:Y:S02]  /*0d40*/  IADD3 R7, PT, PT, R7, UR4, RZ ;  /* 0x0000000407077c10 */ /* 0x000fe4000fffe0ff */
[----:B------:R-:W-:-:S03]  /*0d50*/  @!P0 IADD3 R3, PT, PT, R3, UR4, RZ ;  /* 0x0000000403038c10 */ /* 0x000fc6000fffe0ff */
[----:B0-----:R-:W-:-:S04]  /*0d60*/  IMAD.WIDE.U32 R6, R7, 0x4, R8 ;  /* 0x0000000407067825 */ /* 0x001fc800078e0008 */
[----:B------:R-:W-:Y:S01]  /*0d70*/  @!P0 IMAD.WIDE.U32 R8, R3, 0x4, R8 ;  /* 0x0000000403088825 */ /* 0x000fe200078e0008 */
[----:B------:R-:W3:Y:S03]  /*0d80*/  LDG.E.CONSTANT R11, desc[UR10][R6.64+0x4000] ;  /* 0x0040000a060b7981 */ /* 0x000ee6000c1e9900 */
[----:B-1----:R-:W-:Y:S01]  /*0d90*/  IMAD.WIDE.U32 R4, R15, 0x4, R4 ;  /* 0x000000040f047825 */ /* 0x002fe200078e0004 */
[----:B------:R-:W4:Y:S04]  /*0da0*/  LDG.E.CONSTANT R3, desc[UR10][R6.64] ;  /* 0x0000000a06037981 */ /* 0x000f28000c1e9900 */
[----:B------:R-:W5:Y:S04]  /*0db0*/  LDG.E.CONSTANT R13, desc[UR10][R6.64+0x8000] ;  /* 0x0080000a060d7981 */ /* 0x000f68000c1e9900 */
[----:B------:R-:W2:Y:S04]  /*0dc0*/  LDG.E.CONSTANT R15, desc[UR10][R6.64+0xc000] ;  /* 0x00c0000a060f7981 */ /* 0x000ea8000c1e9900 */
[----:B------:R-:W2:Y:S04]  /*0dd0*/  LDG.E.CONSTANT R17, desc[UR10][R6.64+0x10000] ;  /* 0x0100000a06117981 */ /* 0x000ea8000c1e9900 */
[----:B------:R0:W2:Y:S04]  /*0de0*/  LDG.E.CONSTANT R19, desc[UR10][R6.64+0x14000] ;  /* 0x0140000a06137981 */ /* 0x0000a8000c1e9900 */
[----:B------:R-:W2:Y:S04]  /*0df0*/  @!P0 LDG.E.CONSTANT R8, desc[UR10][R8.64+0x18000] ;  /* 0x0180000a08088981 */ /* 0x000ea8000c1e9900 */
[----:B------:R-:W2:Y:S04]  /*0e00*/  LDG.E.CONSTANT R10, desc[UR10][R4.64] ;  /* 0x0000000a040a7981 */ /* 0x000ea8000c1e9900 */
        /* <DEDUP_REMOVED lines=14> */
[----:B------:R1:W2:Y:S01]  /*0ef0*/  LDG.E.CONSTANT R28, desc[UR10][R4.64+0x1e0] ;  /* 0x0001e00a041c7981 */ /* 0x0002a2000c1e9900 */
[----:B------:R-:W0:Y:S08]  /*0f00*/  S2UR UR6, SR_CgaCtaId ;  /* 0x00000000000679c3 */ /* 0x000e300000008800 */
[----:B------:R-:W1:Y:S01]  /*0f10*/  S2UR UR8, SR_CgaCtaId ;  /* 0x00000000000879c3 */ /* 0x000e620000008800 */
[----:B------:R-:W-:-:S02]  /*0f20*/  UMOV UR5, 0x400 ;  /* 0x0000040000057882 */ /* 0x000fc40000000000 */
[----:B0-----:R-:W-:-:S03]  /*0f30*/  ULEA UR5, UR6, UR5, 0x18 ;  /* 0x0000000506057291 */ /* 0x001fc6000f8ec0ff */
[----:B------:R-:W-:Y:S02]  /*0f40*/  UMOV UR6, 0x400 ;  /* 0x0000040000067882 */ /* 0x000fe40000000000 */
[----:B------:R-:W-:-:S04]  /*0f50*/  UIADD3 UR6, UPT, UPT, UR6, 0xc4, URZ ;  /* 0x000000c406067890 */ /* 0x000fc8000fffe0ff */
[----:B-1----:R-:W-:Y:S01]  /*0f60*/  ULEA UR6, UR8, UR6, 0x18 ;  /* 0x0000000608067291 */ /* 0x002fe2000f8ec0ff */
[----:B------:R-:W-:-:S05]  /*0f70*/  LEA R6, R2, UR5, 0x2 ;  /* 0x0000000502067c11 */ /* 0x000fca000f8e10ff */
[C---:B------:R-:W-:Y:S01]  /*0f80*/  LEA R5, R2.reuse, UR6, 0x2 ;  /* 0x0000000602057c11 */ /* 0x040fe2000f8e10ff */
[----:B------:R-:W-:Y:S01]  /*0f90*/  HFMA2 R4, -RZ, RZ, 0, 7.152557373046875e-07 ;  /* 0x0000000cff047431 */ /* 0x000fe200000001ff */
[----:B------:R-:W-:Y:S01]  /*0fa0*/  UMOV UR6, UR7 ;  /* 0x0000000700067c82 */ /* 0x000fe20008000000 */
[----:B---3--:R-:W-:Y:S04]  /*0fb0*/  STS [R6+0x20], R11 ;  /* 0x0000200b06007388 */ /* 0x008fe80000000800 */
[----:B----4-:R-:W-:Y:S04]  /*0fc0*/  STS [R6], R3 ;  /* 0x0000000306007388 */ /* 0x010fe80000000800 */
[----:B-----5:R-:W-:Y:S04]  /*0fd0*/  STS [R6+0x40], R13 ;  /* 0x0000400d06007388 */ /* 0x020fe80000000800 */
[----:B--2---:R-:W-:Y:S04]  /*0fe0*/  STS [R6+0x60], R15 ;  /* 0x0000600f06007388 */ /* 0x004fe80000000800 */
[----:B------:R-:W-:Y:S04]  /*0ff0*/  STS [R6+0x80], R17 ;  /* 0x0000801106007388 */ /* 0x000fe80000000800 */
[----:B------:R-:W-:Y:S04]  /*1000*/  STS [R6+0xa0], R19 ;  /* 0x0000a01306007388 */ /* 0x000fe80000000800 */
[----:B------:R0:W-:Y:S04]  /*1010*/  @!P0 STS [UR5+0xc0], R8 ;  /* 0x0000c008ff008988 */ /* 0x0001e80008000805 */
[----:B------:R1:W-:Y:S04]  /*1020*/  STS [R5], R10 ;  /* 0x0000000a05007388 */ /* 0x0003e80000000800 */
[----:B------:R1:W-:Y:S04]  /*1030*/  STS [R5+0x20], R12 ;  /* 0x0000200c05007388 */ /* 0x0003e80000000800 */
        /* <DEDUP_REMOVED lines=13> */
[----:B------:R1:W-:Y:S01]  /*1110*/  STS [R5+0x1e0], R28 ;  /* 0x0001e01c05007388 */ /* 0x0003e20000000800 */
[----:B0-----:R-:W-:Y:S01]  /*1120*/  IMAD R8, R2, 0x3c, R5 ;  /* 0x0000003c02087824 */ /* 0x001fe200078e0205 */
[----:B------:R-:W-:Y:S06]  /*1130*/  BAR.SYNC.DEFER_BLOCKING 0x0 ;  /* 0x0000000000007b1d */ /* 0x000fec0000010000 */
[----:B------:R1:W0:Y:S04]  /*1140*/  LDS R43, [R8] ;  /* 0x00000000082b7984 */ /* 0x0002280000000800 */
[----:B------:R1:W2:Y:S04]  /*1150*/  LDS R42, [R8+0x4] ;  /* 0x00000400082a7984 */ /* 0x0002a80000000800 */
[----:B------:R1:W3:Y:S04]  /*1160*/  LDS R41, [R8+0x8] ;  /* 0x0000080008297984 */ /* 0x0002e80000000800 */
[----:B------:R1:W4:Y:S04]  /*1170*/  LDS R40, [R8+0xc] ;  /* 0x00000c0008287984 */ /* 0x0003280000000800 */
[----:B------:R1:W0:Y:S04]  /*1180*/  LDS R39, [R8+0x10] ;  /* 0x0000100008277984 */ /* 0x0002280000000800 */
        /* <DEDUP_REMOVED lines=10> */
[----:B--234-:R1:W0:Y:S02]  /*1230*/  LDS R3, [R8+0x3c] ;  /* 0x00003c0008037984 */ /* 0x01c2240000000800 */
.L_x_0:
[----:B-12---:R-:W0:Y:S04]  /*1240*/  LDL.128 R20, [UR6+-0xe0] ;  /* 0xffff2006ff147983 */ /* 0x006e280008100c00 */
[----:B------:R-:W2:Y:S04]  /*1250*/  LDL.128 R12, [UR6+-0xc0] ;  /* 0xffff4006ff0c7983 */ /* 0x000ea80008100c00 */
[----:B------:R-:W3:Y:S04]  /*1260*/  LDL.128 R16, [UR6+-0xd0] ;  /* 0xffff3006ff107983 */ /* 0x000ee80008100c00 */
[----:B------:R-:W4:Y:S04]  /*1270*/  LDL.128 R8, [UR6+-0xb0] ;  /* 0xffff5006ff087983 */ /* 0x000f280008100c00 */
[----:B------:R-:W0:Y:S02]  /*1280*/  LDS R31, [R4+UR5+-0xc] ;  /* 0xfffff405041f7984 */ /* 0x000e240008000800 */
[-C--:B0-----:R-:W-:Y:S01]  /*1290*/  FFMA R20, R43, R31.reuse, R20 ;  /* 0x0000001f2b147223 */ /* 0x081fe20000000014 */
[-C--:B------:R-:W-:Y:S01]  /*12a0*/  FFMA R21, R42, R31.reuse, R21 ;  /* 0x0000001f2a157223 */ /* 0x080fe20000000015 */
[-C--:B------:R-:W-:Y:S01]  /*12b0*/  FFMA R22, R41, R31.reuse, R22 ;  /* 0x0000001f29167223 */ /* 0x080fe20000000016 */
[-C--:B------:R-:W-:Y:S01]  /*12c0*/  FFMA R23, R40, R31.reuse, R23 ;  /* 0x0000001f28177223 */ /* 0x080fe20000000017 */
[-C--:B--2---:R-:W-:Y:S01]  /*12d0*/  FFMA R12, R35, R31.reuse, R12 ;  /* 0x0000001f230c7223 */ /* 0x084fe2000000000c */
[-C--:B------:R-:W-:Y:S01]  /*12e0*/  FFMA R13, R34, R31.reuse, R13 ;  /* 0x0000001f220d7223 */ /* 0x080fe2000000000d */
[-C--:B------:R-:W-:Y:S01]  /*12f0*/  FFMA R14, R33, R31.reuse, R14 ;  /* 0x0000001f210e7223 */ /* 0x080fe2000000000e */
[-C--:B------:R-:W-:Y:S01]  /*1300*/  FFMA R15, R32, R31.reuse, R15 ;  /* 0x0000001f200f7223 */ /* 0x080fe2000000000f */
[----:B------:R0:W-:Y:S04]  /*1310*/  STL.128 [UR6+-0xe0], R20 ;  /* 0xffff2014ff007987 */ /* 0x0001e80008100c06 */
[----:B------:R1:W-:Y:S01]  /*1320*/  STL.128 [UR6+-0xc0], R12 ;  /* 0xffff400cff007987 */ /* 0x0003e20008100c06 */
[----:B---3--:R-:W-:-:S03]  /*1330*/  FFMA R24, R39, R31, R16 ;  /* 0x0000001f27187223 */ /* 0x008fc60000000010 */
[----:B0-----:R-:W2:Y:S04]  /*1340*/  LDL.128 R20, [UR6+-0xa0] ;  /* 0xffff6006ff147983 */ /* 0x001ea80008100c00 */
[----:B-1----:R-:W3:Y:S01]  /*1350*/  LDL.128 R12, [UR6+-0x80] ;  /* 0xffff8006ff0c7983 */ /* 0x002ee20008100c00 */
[-C--:B------:R-:W-:Y:S01]  /*1360*/  FFMA R25, R38, R31.reuse, R17 ;  /* 0x0000001f26197223 */ /* 0x080fe20000000011 */
[-C--:B------:R-:W-:Y:S01]  /*1370*/  FFMA R26, R37, R31.reuse, R18 ;  /* 0x0000001f251a7223 */ /* 0x080fe20000000012 */
[-C--:B------:R-:W-:Y:S01]  /*1380*/  FFMA R27, R36, R31.reuse, R19 ;  /* 0x0000001f241b7223 */ /* 0x080fe20000000013 */
[-C--:B----4-:R-:W-:Y:S01]  /*1390*/  FFMA R28, R7, R31.reuse, R8 ;  /* 0x0000001f071c7223 */ /* 0x090fe20000000008 */
[----:B------:R-:W4:Y:S01]  /*13a0*/  LDL.128 R16, [UR6+-0x90] ;  /* 0xffff7006ff107983 */ /* 0x000f220008100c00 */
[-C--:B------:R-:W-:Y:S01]  /*13b0*/  FFMA R29, R6, R31.reuse, R9 ;  /* 0x0000001f061d7223 */ /* 0x080fe20000000009 */
[-C--:B------:R-:W-:Y:S01]  /*13c0*/  FFMA R30, R5, R31.reuse, R10 ;  /* 0x0000001f051e7223 */ /* 0x080fe2000000000a */
[----:B------:R-:W-:-:S02]  /*13d0*/  FFMA R31, R3, R31, R11 ;  /* 0x0000001f031f7223 */ /* 0x000fc4000000000b */
[----:B------:R-:W5:Y:S04]  /*13e0*/  LDL.128 R8, [UR6+-0x70] ;  /* 0xffff9006ff087983 */ /* 0x000f680008100c00 */
[----:B------:R-:W-:Y:S04]  /*13f0*/  STL.128 [UR6+-0xb0], R28 ;  /* 0xffff501cff007987 */ /* 0x000fe80008100c06 */
[----:B------:R-:W2:Y:S04]  /*1400*/  LDS R31, [R4+UR5+-0x8] ;  /* 0xfffff805041f7984 */ /* 0x000ea80008000800 */
[----:B------:R4:W-:Y:S01]  /*1410*/  STL.128 [UR6+-0xd0], R24 ;  /* 0xffff3018ff007987 */ /* 0x0009e20008100c06 */
[-C--:B--2---:R-:W-:Y:S01]  /*1420*/  FFMA R20, R43, R31.reuse, R20 ;  /* 0x0000001f2b147223 */ /* 0x084fe20000000014 */
[-C--:B------:R-:W-:Y:S01]  /*1430*/  FFMA R21, R42, R31.reuse, R21 ;  /* 0x0000001f2a157223 */ /* 0x080fe20000000015 */
[-C--:B------:R-:W-:Y:S01]  /*1440*/  FFMA R22, R41, R31.reuse, R22 ;  /* 0x0000001f29167223 */ /* 0x080fe20000000016 */
[-C--:B------:R-:W-:Y:S01]  /*1450*/  FFMA R23, R40, R31.reuse, R23 ;  /* 0x0000001f28177223 */ /* 0x080fe20000000017 */
[-C--:B---3--:R-:W-:Y:S01]  /*1460*/  FFMA R12, R35, R31.reuse, R12 ;  /* 0x0000001f230c7223 */ /* 0x088fe2000000000c */
[-C--:B------:R-:W-:Y:S01]  /*1470*/  FFMA R13, R34, R31.reuse, R13 ;  /* 0x0000001f220d7223 */ /* 0x080fe2000000000d */
[-C--:B------:R-:W-:Y:S01]  /*1480*/  FFMA R14, R33, R31.reuse, R14 ;  /* 0x0000001f210e7223 */ /* 0x080fe2000000000e */
[-C--:B------:R-:W-:Y:S01]  /*1490*/  FFMA R15, R32, R31.reuse, R15 ;  /* 0x0000001f200f7223 */ /* 0x080fe2000000000f */
[----:B------:R0:W-:Y:S01]  /*14a0*/  STL.128 [UR6+-0xa0], R20 ;  /* 0xffff6014ff007987 */ /* 0x0001e20008100c06 */
[-C--:B----4-:R-:W-:Y:S01]  /*14b0*/  FFMA R24, R39, R31.reuse, R16 ;  /* 0x0000001f27187223 */ /* 0x090fe20000000010 */
[-C--:B------:R-:W-:Y:S01]  /*14c0*/  FFMA R25, R38, R31.reuse, R17 ;  /* 0x0000001f26197223 */ /* 0x080fe20000000011 */
[-C--:B------:R-:W-:Y:S01]  /*14d0*/  FFMA R26, R37, R31.reuse, R18 ;  /* 0x0000001f251a7223 */ /* 0x080fe20000000012 */
[-C--:B------:R-:W-:Y:S01]  /*14e0*/  FFMA R27, R36, R31.reuse, R19 ;  /* 0x0000001f241b7223 */ /* 0x080fe20000000013 */
[----:B------:R1:W-:Y:S01]  /*14f0*/  STL.128 [UR6+-0x80], R12 ;  /* 0xffff800cff007987 */ /* 0x0003e20008100c06 */
[-C--:B-----5:R-:W-:Y:S01]  /*1500*/  FFMA R28, R7, R31.reuse, R8 ;  /* 0x0000001f071c7223 */ /* 0x0a0fe20000000008 */
[----:B------:R-:W-:-:S02]  /*1510*/  FFMA R29, R6, R31, R9 ;  /* 0x0000001f061d7223 */ /* 0x000fc40000000009 */
[----:B------:R-:W2:Y:S04]  /*1520*/  LDL.128 R16, [UR6+-0x50] ;  /* 0xffffb006ff107983 */ /* 0x000ea80008100c00 */
[----:B0-----:R-:W3:Y:S01]  /*1530*/  LDL.128 R20, [UR6+-0x60] ;  /* 0xffffa006ff147983 */ /* 0x001ee20008100c00 */
[-C--:B------:R-:W-:Y:S01]  /*1540*/  FFMA R30, R5, R31.reuse, R10 ;  /* 0x0000001f051e7223 */ /* 0x080fe2000000000a */
[----:B------:R-:W-:Y:S02]  /*1550*/  FFMA R31, R3, R31, R11 ;  /* 0x0000001f031f7223 */ /* 0x000fe4000000000b */
[----:B------:R-:W4:Y:S04]  /*1560*/  LDL.128 R8, [UR6+-0x30] ;  /* 0xffffd006ff087983 */ /* 0x000f280008100c00 */
[----:B-1----:R-:W5:Y:S04]  /*1570*/  LDL.128 R12, [UR6+-0x40] ;  /* 0xffffc006ff0c7983 */ /* 0x002f680008100c00 */
[----:B------:R-:W-:Y:S04]  /*1580*/  STL.128 [UR6+-0x70], R28 ;  /* 0xffff901cff007987 */ /* 0x000fe80008100c06 */
[----:B------:R-:W2:Y:S04]  /*1590*/  LDS R31, [R4+UR5+-0x4] ;  /* 0xfffffc05041f7984 */ /* 0x000ea80008000800 */
[----:B------:R2:W-:Y:S02]  /*15a0*/  STL.128 [UR6+-0x90], R24 ;  /* 0xffff7018ff007987 */ /* 0x0005e40008100c06 */
[-C--:B--2---:R-:W-:Y:S01]  /*15b0*/  FFMA R24, R39, R31.reuse, R16 ;  /* 0x0000001f27187223 */ /* 0x084fe20000000010 */
[-C--:B---3--:R-:W-:Y:S01]  /*15c0*/  FFMA R20, R43, R31.reuse, R20 ;  /* 0x0000001f2b147223 */ /* 0x088fe20000000014 */
[-C--:B------:R-:W-:Y:S01]  /*15d0*/  FFMA R21, R42, R31.reuse, R21 ;  /* 0x0000001f2a157223 */ /* 0x080fe20000000015 */
[-C--:B------:R-:W-:Y:S01]  /*15e0*/  FFMA R22, R41, R31.reuse, R22 ;  /* 0x0000001f29167223 */ /* 0x080fe20000000016 */
[-C--:B------:R-:W-:Y:S01]  /*15f0*/  FFMA R23, R40, R31.reuse, R23 ;  /* 0x0000001f28177223 */ /* 0x080fe20000000017 */
[-C--:B------:R-:W-:Y:S01]  /*1600*/  FFMA R25, R38, R31.reuse, R17 ;  /* 0x0000001f26197223 */ /* 0x080fe20000000011 */
[-C--:B------:R-:W-:Y:S01]  /*1610*/  FFMA R26, R37, R31.reuse, R18 ;  /* 0x0000001f251a7223 */ /* 0x080fe20000000012 */
[----:B------:R-:W-:-:S02]  /*1620*/  FFMA R27, R36, R31, R19 ;  /* 0x0000001f241b7223 */ /* 0x000fc40000000013 */
[----:B------:R0:W-:Y:S01]  /*1630*/  STL.128 [UR6+-0x60], R20 ;  /* 0xffffa014ff007987 */ /* 0x0001e20008100c06 */
[-C--:B-----5:R-:W-:Y:S01]  /*1640*/  FFMA R12, R35, R31.reuse, R12 ;  /* 0x0000001f230c7223 */ /* 0x0a0fe2000000000c */
[-C--:B------:R-:W-:Y:S01]  /*1650*/  FFMA R13, R34, R31.reuse, R13 ;  /* 0x0000001f220d7223 */ /* 0x080fe2000000000d */
[-C--:B------:R-:W-:Y:S01]  /*1660*/  FFMA R14, R33, R31.reuse, R14 ;  /* 0x0000001f210e7223 */ /* 0x080fe2000000000e */
[-C--:B------:R-:W-:Y:S01]  /*1670*/  FFMA R15, R32, R31.reuse, R15 ;  /* 0x0000001f200f7223 */ /* 0x080fe2000000000f */
[----:B------:R-:W2:Y:S01]  /*1680*/  LDL.128 R16, [UR6+-0x10] ;  /* 0xfffff006ff107983 */ /* 0x000ea20008100c00 */
[-C--:B----4-:R-:W-:Y:S01]  /*1690*/  FFMA R28, R7, R31.reuse, R8 ;  /* 0x0000001f071c7223 */ /* 0x090fe20000000008 */
[-C--:B------:R-:W-:Y:S01]  /*16a0*/  FFMA R29, R6, R31.reuse, R9 ;  /* 0x0000001f061d7223 */ /* 0x080fe20000000009 */
[-C--:B------:R-:W-:Y:S01]  /*16b0*/  FFMA R30, R5, R31.reuse, R10 ;  /* 0x0000001f051e7223 */ /* 0x080fe2000000000a */
[----:B------:R1:W-:Y:S01]  /*16c0*/  STL.128 [UR6+-0x40], R12 ;  /* 0xffffc00cff007987 */ /* 0x0003e20008100c06 */
[----:B------:R-:W-:-:S03]  /*16d0*/  FFMA R31, R3, R31, R11 ;  /* 0x0000001f031f7223 */ /* 0x000fc6000000000b */
[----:B------:R-:W3:Y:S04]  /*16e0*/  LDL.128 R8, [UR6] ;  /* 0x00000006ff087983 */ /* 0x000ee80008100c00 */
[----:B0-----:R-:W4:Y:S04]  /*16f0*/  LDL.128 R20, [UR6+-0x20] ;  /* 0xffffe006ff147983 */ /* 0x001f280008100c00 */
[----:B-1----:R-:W5:Y:S04]  /*1700*/  LDL.128 R12, [UR6+0x10] ;  /* 0x00001006ff0c7983 */ /* 0x002f680008100c00 */
[----:B------:R-:W-:Y:S04]  /*1710*/  STL.128 [UR6+-0x30], R28 ;  /* 0xffffd01cff007987 */ /* 0x000fe80008100c06 */
[----:B------:R-:W2:Y:S04]  /*1720*/  LDS R28, [R4+UR5] ;  /* 0x00000005041c7984 */ /* 0x000ea80008000800 */
[----:B------:R3:W-:Y:S01]  /*1730*/  STL.128 [UR6+-0x50], R24 ;  /* 0xffffb018ff007987 */ /* 0x0007e20008100c06 */
[-C--:B--2---:R-:W-:Y:S01]  /*1740*/  FFMA R16, R39, R28.reuse, R16 ;  /* 0x0000001c27107223 */ /* 0x084fe20000000010 */
[-C--:B------:R-:W-:Y:S01]  /*1750*/  FFMA R17, R38, R28.reuse, R17 ;  /* 0x0000001c26117223 */ /* 0x080fe20000000011 */
[-C--:B------:R-:W-:Y:S01]  /*1760*/  FFMA R18, R37, R28.reuse, R18 ;  /* 0x0000001c25127223 */ /* 0x080fe20000000012 */
[-C--:B------:R-:W-:Y:S01]  /*1770*/  FFMA R19, R36, R28.reuse, R19 ;  /* 0x0000001c24137223 */ /* 0x080fe20000000013 */
[-C--:B----4-:R-:W-:Y:S01]  /*1780*/  FFMA R20, R43, R28.reuse, R20 ;  /* 0x0000001c2b147223 */ /* 0x090fe20000000014 */
[-C--:B------:R-:W-:Y:S01]  /*1790*/  FFMA R21, R42, R28.reuse, R21 ;  /* 0x0000001c2a157223 */ /* 0x080fe20000000015 */
[-C--:B------:R-:W-:Y:S01]  /*17a0*/  FFMA R22, R41, R28.reuse, R22 ;  /* 0x0000001c29167223 */ /* 0x080fe20000000016 */
[-C--:B------:R-:W-:Y:S01]  /*17b0*/  FFMA R23, R40, R28.reuse, R23 ;  /* 0x0000001c28177223 */ /* 0x080fe20000000017 */
[----:B------:R0:W-:Y:S01]  /*17c0*/  STL.128 [UR6+-0x10], R16 ;  /* 0xfffff010ff007987 */ /* 0x0001e20008100c06 */
[-C--:B---3--:R-:W-:Y:S01]  /*17d0*/  FFMA R24, R35, R28.reuse, R8 ;  /* 0x0000001c23187223 */ /* 0x088fe20000000008 */
[-C--:B------:R-:W-:Y:S01]  /*17e0*/  FFMA R25, R34, R28.reuse, R9 ;  /* 0x0000001c22197223 */ /* 0x080fe20000000009 */
[-C--:B------:R-:W-:Y:S01]  /*17f0*/  FFMA R26, R33, R28.reuse, R10 ;  /* 0x0000001c211a7223 */ /* 0x080fe2000000000a */
[----:B------:R1:W-:Y:S01]  /*1800*/  STL.128 [UR6+-0x20], R20 ;  /* 0xffffe014ff007987 */ /* 0x0003e20008100c06 */
[-C--:B------:R-:W-:Y:S01]  /*1810*/  FFMA R27, R32, R28.reuse, R11 ;  /* 0x0000001c201b7223 */ /* 0x080fe2000000000b */
[-C--:B-----5:R-:W-:Y:S01]  /*1820*/  FFMA R12, R7, R28.reuse, R12 ;  /* 0x0000001c070c7223 */ /* 0x0a0fe2000000000c */
[-C--:B------:R-:W-:Y:S01]  /*1830*/  FFMA R13, R6, R28.reuse, R13 ;  /* 0x0000001c060d7223 */ /* 0x080fe2000000000d */
[-C--:B------:R-:W-:Y:S01]  /*1840*/  FFMA R14, R5, R28.reuse, R14 ;  /* 0x0000001c050e7223 */ /* 0x080fe2000000000e */
[----:B------:R-:W-:Y:S01]  /*1850*/  FFMA R15, R3, R28, R15 ;  /* 0x0000001c030f7223 */ /* 0x000fe2000000000f */
[----:B------:R-:W2:Y:S04]  /*1860*/  LDL.128 R8, [UR6+0x30] ;  /* 0x00003006ff087983 */ /* 0x000ea80008100c00 */
[----:B0-----:R-:W3:Y:S04]  /*1870*/  LDL.128 R16, [UR6+0x20] ;  /* 0x00002006ff107983 */ /* 0x001ee80008100c00 */
[----:B-1----:R-:W4:Y:S04]  /*1880*/  LDL.128 R20, [UR6+0x50] ;  /* 0x00005006ff147983 */ /* 0x002f280008100c00 */
[----:B------:R0:W-:Y:S04]  /*1890*/  STL.128 [UR6+0x10], R12 ;  /* 0x0000100cff007987 */ /* 0x0001e80008100c06 */
[----:B------:R-:W2:Y:S04]  /*18a0*/  LDS R28, [R4+UR5+0x4] ;  /* 0x00000405041c7984 */ /* 0x000ea80008000800 */
[----:B0-----:R-:W5:Y:S04]  /*18b0*/  LDL.128 R12, [UR6+0x40] ;  /* 0x00004006ff0c7983 */ /* 0x001f680008100c00 */
[----:B------:R5:W-:Y:S01]  /*18c0*/  STL.128 [UR6], R24 ;  /* 0x00000018ff007987 */ /* 0x000be20008100c06 */
        /* <DEDUP_REMOVED lines=8> */
[-C--:B----4-:R-:W-:Y:S01]  /*1950*/  FFMA R20, R7, R28.reuse, R20 ;  /* 0x0000001c07147223 */ /* 0x090fe20000000014 */
[-C--:B------:R-:W-:Y:S01]  /*1960*/  FFMA R21, R6, R28.reuse, R21 ;  /* 0x0000001c06157223 */ /* 0x080fe20000000015 */
[-C--:B------:R-:W-:Y:S01]  /*1970*/  FFMA R22, R5, R28.reuse, R22 ;  /* 0x0000001c05167223 */ /* 0x080fe20000000016 */
[-C--:B------:R-:W-:Y:S01]  /*1980*/  FFMA R23, R3, R28.reuse, R23 ;  /* 0x0000001c03177223 */ /* 0x080fe20000000017 */
[----:B------:R-:W-:Y:S04]  /*1990*/  STL.128 [UR6+0x20], R16 ;  /* 0x00002010ff007987 */ /* 0x000fe80008100c06 */
[----:B------:R0:W-:Y:S04]  /*19a0*/  STL.128 [UR6+0x30], R8 ;  /* 0x00003008ff007987 */ /* 0x0001e80008100c06 */
[----:B------:R1:W-:Y:S01]  /*19b0*/  STL.128 [UR6+0x50], R20 ;  /* 0x00005014ff007987 */ /* 0x0003e20008100c06 */
[-C--:B-----5:R-:W-:Y:S01]  /*19c0*/  FFMA R24, R35, R28.reuse, R12 ;  /* 0x0000001c23187223 */ /* 0x0a0fe2000000000c */
[-C--:B------:R-:W-:Y:S01]  /*19d0*/  FFMA R25, R34, R28.reuse, R13 ;  /* 0x0000001c22197223 */ /* 0x080fe2000000000d */
[-C--:B------:R-:W-:Y:S01]  /*19e0*/  FFMA R26, R33, R28.reuse, R14 ;  /* 0x0000001c211a7223 */ /* 0x080fe2000000000e */
[----:B------:R-:W-:Y:S01]  /*19f0*/  FFMA R27, R32, R28, R15 ;  /* 0x0000001c201b7223 */ /* 0x000fe2000000000f */
[----:B0-----:R-:W2:Y:S04]  /*1a00*/  LDL.128 R8, [UR6+0x60] ;  /* 0x00006006ff087983 */ /* 0x001ea80008100c00 */
[----:B------:R-:W3:Y:S04]  /*1a10*/  LDL.128 R12, [UR6+0x70] ;  /* 0x00007006ff0c7983 */ /* 0x000ee80008100c00 */
[----:B------:R-:W4:Y:S04]  /*1a20*/  LDL.128 R16, [UR6+0x80] ;  /* 0x00008006ff107983 */ /* 0x000f280008100c00 */
[----:B-1----:R-:W5:Y:S04]  /*1a30*/  LDL.128 R20, [UR6+0x90] ;  /* 0x00009006ff147983 */ /* 0x002f680008100c00 */
[----:B------:R-:W-:Y:S04]  /*1a40*/  STL.128 [UR6+0x40], R24 ;  /* 0x00004018ff007987 */ /* 0x000fe80008100c06 */
[----:B------:R-:W2:Y:S02]  /*1a50*/  LDS R24, [R4+UR5+0x8] ;  /* 0x0000080504187984 */ /* 0x000ea40008000800 */
        /* <DEDUP_REMOVED lines=12> */
[-C--:B-----5:R-:W-:Y:S01]  /*1b20*/  FFMA R20, R7, R24.reuse, R20 ;  /* 0x0000001807147223 */ /* 0x0a0fe20000000014 */
[-C--:B------:R-:W-:Y:S01]  /*1b30*/  FFMA R21, R6, R24.reuse, R21 ;  /* 0x0000001806157223 */ /* 0x080fe20000000015 */
[-C--:B------:R-:W-:Y:S01]  /*1b40*/  FFMA R22, R5, R24.reuse, R22 ;  /* 0x0000001805167223 */ /* 0x080fe20000000016 */
[----:B------:R-:W-:Y:S01]  /*1b50*/  FFMA R23, R3, R24, R23 ;  /* 0x0000001803177223 */ /* 0x000fe20000000017 */
[----:B------:R0:W-:Y:S04]  /*1b60*/  STL.128 [UR6+0x60], R8 ;  /* 0x00006008ff007987 */ /* 0x0001e80008100c06 */
[----:B------:R1:W-:Y:S04]  /*1b70*/  STL.128 [UR6+0x70], R12 ;  /* 0x0000700cff007987 */ /* 0x0003e80008100c06 */
[----:B------:R2:W-:Y:S04]  /*1b80*/  STL.128 [UR6+0x80], R16 ;  /* 0x00008010ff007987 */ /* 0x0005e80008100c06 */
[----:B------:R3:W-:Y:S04]  /*1b90*/  STL.128 [UR6+0x90], R20 ;  /* 0x00009014ff007987 */ /* 0x0007e80008100c06 */
[----:B0-----:R-:W4:Y:S04]  /*1ba0*/  LDL.128 R8, [UR6+0xa0] ;  /* 0x0000a006ff087983 */ /* 0x001f280008100c00 */
[----:B-1----:R-:W5:Y:S04]  /*1bb0*/  LDL.128 R12, [UR6+0xb0] ;  /* 0x0000b006ff0c7983 */ /* 0x002f680008100c00 */
[----:B--2---:R-:W2:Y:S04]  /*1bc0*/  LDL.128 R16, [UR6+0xc0] ;  /* 0x0000c006ff107983 */ /* 0x004ea80008100c00 */
[----:B---3--:R-:W3:Y:S04]  /*1bd0*/  LDL.128 R20, [UR6+0xd0] ;  /* 0x0000d006ff147983 */ /* 0x008ee80008100c00 */
[----:B------:R0:W4:Y:S02]  /*1be0*/  LDS R24, [R4+UR5+0xc] ;  /* 0x00000c0504187984 */ /* 0x0001240008000800 */
[----:B0-----:R-:W-:-:S04]  /*1bf0*/  IADD3 R4, PT, PT, R4, 0x1c, RZ ;  /* 0x0000001c04047810 */ /* 0x001fc80007ffe0ff */
[----:B------:R-:W-:Y:S01]  /*1c00*/  ISETP.NE.AND P0, PT, R4, 0xd0, PT ;  /* 0x000000d00400780c */ /* 0x000fe20003f05270 */
[-C--:B----4-:R-:W-:Y:S01]  /*1c10*/  FFMA R8, R43, R24.reuse, R8 ;  /* 0x000000182b087223 */ /* 0x090fe20000000008 */
[-C--:B------:R-:W-:Y:S01]  /*1c20*/  FFMA R9, R42, R24.reuse, R9 ;  /* 0x000000182a097223 */ /* 0x080fe20000000009 */
[-C--:B------:R-:W-:Y:S01]  /*1c30*/  FFMA R10, R41, R24.reuse, R10 ;  /* 0x00000018290a7223 */ /* 0x080fe2000000000a */
[-C--:B------:R-:W-:Y:S01]  /*1c40*/  FFMA R11, R40, R24.reuse, R11 ;  /* 0x00000018280b7223 */ /* 0x080fe2000000000b */
[-C--:B-----5:R-:W-:Y:S01]  /*1c50*/  FFMA R12, R39, R24.reuse, R12 ;  /* 0x00000018270c7223 */ /* 0x0a0fe2000000000c */
[-C--:B------:R-:W-:Y:S01]  /*1c60*/  FFMA R13, R38, R24.reuse, R13 ;  /* 0x00000018260d7223 */ /* 0x080fe2000000000d */
[-C--:B------:R-:W-:Y:S01]  /*1c70*/  FFMA R14, R37, R24.reuse, R14 ;  /* 0x00000018250e7223 */ /* 0x080fe2000000000e */
[-C--:B------:R-:W-:Y:S01]  /*1c80*/  FFMA R15, R36, R24.reuse, R15 ;  /* 0x00000018240f7223 */ /* 0x080fe2000000000f */
[-C--:B--2---:R-:W-:Y:S01]  /*1c90*/  FFMA R16, R35, R24.reuse, R16 ;  /* 0x0000001823107223 */ /* 0x084fe20000000010 */
[-C--:B------:R-:W-:Y:S01]  /*1ca0*/  FFMA R17, R34, R24.reuse, R17 ;  /* 0x0000001822117223 */ /* 0x080fe20000000011 */
[-C--:B------:R-:W-:Y:S01]  /*1cb0*/  FFMA R18, R33, R24.reuse, R18 ;  /* 0x0000001821127223 */ /* 0x080fe20000000012 */
[-C--:B------:R-:W-:Y:S01]  /*1cc0*/  FFMA R19, R32, R24.reuse, R19 ;  /* 0x0000001820137223 */ /* 0x080fe20000000013 */
[-C--:B---3--:R-:W-:Y:S01]  /*1cd0*/  FFMA R20, R7, R24.reuse, R20 ;  /* 0x0000001807147223 */ /* 0x088fe20000000014 */
[-C--:B------:R-:W-:Y:S01]  /*1ce0*/  FFMA R21, R6, R24.reuse, R21 ;  /* 0x0000001806157223 */ /* 0x080fe20000000015 */
[-C--:B------:R-:W-:Y:S01]  /*1cf0*/  FFMA R22, R5, R24.reuse, R22 ;  /* 0x0000001805167223 */ /* 0x080fe20000000016 */
[----:B------:R-:W-:Y:S01]  /*1d00*/  FFMA R23, R3, R24, R23 ;  /* 0x0000001803177223 */ /* 0x000fe20000000017 */
[----:B------:R2:W-:Y:S04]  /*1d10*/  STL.128 [UR6+0xa0], R8 ;  /* 0x0000a008ff007987 */ /* 0x0005e80008100c06 */
[----:B------:R2:W-:Y:S04]  /*1d20*/  STL.128 [UR6+0xb0], R12 ;  /* 0x0000b00cff007987 */ /* 0x0005e80008100c06 */
[----:B------:R2:W-:Y:S04]  /*1d30*/  STL.128 [UR6+0xc0], R16 ;  /* 0x0000c010ff007987 */ /* 0x0005e80008100c06 */
[----:B------:R2:W-:Y:S01]  /*1d40*/  STL.128 [UR6+0xd0], R20 ;  /* 0x0000d014ff007987 */ /* 0x0005e20008100c06 */
[----:B------:R-:W-:Y:S01]  /*1d50*/  UIADD3 UR6, UPT, UPT, UR6, 0x1c0, URZ ;  /* 0x000001c006067890 */ /* 0x000fe2000fffe0ff */
[----:B------:R-:W-:Y:S11]  /*1d60*/  @P0 BRA `(.L_x_0) ;  /* 0xfffffff400340947 */ /* 0x000ff6000383ffff */
[----:B------:R-:W-:-:S04]  /*1d70*/  UIADD3 UR4, UPT, UPT, UR4, 0x1, URZ ;  /* 0x0000000104047890 */ /* 0x000fc8000fffe0ff */
[----:B------:R-:W-:-:S09]  /*1d80*/  UISETP.NE.AND UP0, UPT, UR4, 0x200, UPT ;  /* 0x000002000400788c */ /* 0x000fd2000bf05270 */
[----:B------:R-:W-:Y:S05]  /*1d90*/  BRA.U UP0, `(.L_x_1) ;  /* 0xffffffed00c87547 */ /* 0x000fea000b83ffff */
[----:B--2---:R-:W0:Y:S01]  /*1da0*/  LDC.64 R8, c[0x0][0x398] ;  /* 0x0000e600ff087b82 */ /* 0x004e220000000a00 */
[----:B------:R-:W-:-:S05]  /*1db0*/  SHF.L.U32 R11, R2, 0x4, RZ ;  /* 0x00000004020b7819 */ /* 0x000fca00000006ff */
[----:B0-----:R-:W-:-:S05]  /*1dc0*/  IMAD.WIDE.U32 R8, R11, 0x4, R8 ;  /* 0x000000040b087825 */ /* 0x001fca00078e0008 */
[----:B------:R0:W5:Y:S04]  /*1dd0*/  LDG.E.CONSTANT R33, desc[UR10][R8.64] ;  /* 0x0000000a08217981 */ /* 0x000168000c1e9900 */
        /* <DEDUP_REMOVED lines=14> */
[----:B------:R0:W5:Y:S01]  /*1ec0*/  LDG.E.CONSTANT R5, desc[UR10][R8.64+0x3c] ;  /* 0x00003c0a08057981 */ /* 0x000162000c1e9900 */
[----:B------:R-:W-:Y:S01]  /*1ed0*/  IMAD R0, R0, 0x1880, R11 ;  /* 0x0000188000007824 */ /* 0x000fe200078e020b */
[----:B------:R-:W-:-:S06]  /*1ee0*/  UMOV UR4, URZ ;  /* 0x000000ff00047c82 */ /* 0x000fcc0008000000 */
.L_x_2:
[----:B-1----:R-:W2:Y:S01]  /*1ef0*/  LDL.128 R12, [UR7+0xd0] ;  /* 0x0000d007ff0c7983 */ /* 0x002ea20008100c00 */
[----:B------:R-:W1:Y:S03]  /*1f00*/  LDC.64 R34, c[0x0][0x390] ;  /* 0x0000e400ff227b82 */ /* 0x000e660000000a00 */
[----:B------:R-:W3:Y:S04]  /*1f10*/  LDL.128 R20, [UR7+-0xe0] ;  /* 0xffff2007ff147983 */ /* 0x000ee80008100c00 */
[----:B0-----:R-:W4:Y:S04]  /*1f20*/  LDL.128 R8, [UR7+-0xd0] ;  /* 0xffff3007ff087983 */ /* 0x001f280008100c00 */
[----:B------:R-:W4:Y:S01]  /*1f30*/  LDL.128 R16, [UR7+-0xc0] ;  /* 0xffff4007ff107983 */ /* 0x000f220008100c00 */
[----:B-1----:R-:W-:-:S04]  /*1f40*/  IMAD.WIDE.U32 R34, R0, 0x4, R34 ;  /* 0x0000000400227825 */ /* 0x002fc800078e0022 */
[----:B--2--5:R-:W-:Y:S01]  /*1f50*/  FADD R13, R3, R13 ;  /* 0x0000000d030d7221 */ /* 0x024fe20000000000 */
[----:B------:R-:W-:Y:S01]  /*1f60*/  FADD R12, R2, R12 ;  /* 0x0000000c020c7221 */ /* 0x000fe20000000000 */
[----:B------:R-:W-:Y:S01]  /*1f70*/  FADD R14, R4, R14 ;  /* 0x0000000e040e7221 */ /* 0x000fe20000000000 */
[----:B------:R-:W-:Y:S01]  /*1f80*/  FADD R15, R5, R15 ;  /* 0x0000000f050f7221 */ /* 0x000fe20000000000 */
[----:B---3--:R-:W-:Y:S01]  /*1f90*/  FADD R21, R32, R21 ;  /* 0x0000001520157221 */ /* 0x008fe20000000000 */
[----:B------:R-:W-:Y:S01]  /*1fa0*/  FMNMX R13, RZ, R13, !PT ;  /* 0x0000000dff0d7209 */ /* 0x000fe20007800000 */
[----:B------:R-:W-:Y:S01]  /*1fb0*/  FADD R20, R33, R20 ;  /* 0x0000001421147221 */ /* 0x000fe20000000000 */
[----:B------:R-:W-:Y:S02]  /*1fc0*/  FMNMX R39, RZ, R12, !PT ;  /* 0x0000000cff277209 */ /* 0x000fe40007800000 */
[----:B------:R-:W-:Y:S01]  /*1fd0*/  FMNMX R41, RZ, R14, !PT ;  /* 0x0000000eff297209 */ /* 0x000fe20007800000 */
[----:B------:R0:W-:Y:S01]  /*1fe0*/  STG.E desc[UR10][R34.64+0xc34], R13 ;  /* 0x000c340d22007986 */ /* 0x0001e2000c10190a */
[----:B------:R-:W-:Y:S01]  /*1ff0*/  FMNMX R45, RZ, R15, !PT ;  /* 0x0000000fff2d7209 */ /* 0x000fe20007800000 */
[----:B------:R-:W-:Y:S01]  /*2000*/  FADD R22, R31, R22 ;  /* 0x000000161f167221 */ /* 0x000fe20000000000 */
[----:B------:R-:W-:Y:S01]  /*2010*/  FMNMX R21, RZ, R21, !PT ;  /* 0x00000015ff157209 */ /* 0x000fe20007800000 */
[----:B------:R-:W-:Y:S01]  /*2020*/  FADD R23, R30, R23 ;  /* 0x000000171e177221 */ /* 0x000fe20000000000 */
[----:B------:R1:W-:Y:S01]  /*2030*/  STG.E desc[UR10][R34.64+0xc30], R39 ;  /* 0x000c302722007986 */ /* 0x0003e2000c10190a */
[----:B------:R-:W-:-:S03]  /*2040*/  FMNMX R37, RZ, R20, !PT ;  /* 0x00000014ff257209 */ /* 0x000fc60007800000 */
[----:B------:R2:W-:Y:S04]  /*2050*/  STG.E desc[UR10][R34.64+0xc38], R41 ;  /* 0x000c382922007986 */ /* 0x0005e8000c10190a */
[----:B0-----:R-:W3:Y:S04]  /*2060*/  LDL.128 R12, [UR7+-0xb0] ;  /* 0xffff5007ff0c7983 */ /* 0x001ee80008100c00 */
[----:B------:R0:W-:Y:S01]  /*2070*/  STG.E desc[UR10][R34.64+0x4], R21 ;  /* 0x0000041522007986 */ /* 0x0001e2000c10190a */
[----:B-1----:R-:W-:Y:S02]  /*2080*/  FMNMX R39, RZ, R22, !PT ;  /* 0x00000016ff277209 */ /* 0x002fe40007800000 */
[----:B--2---:R-:W-:Y:S01]  /*2090*/  FMNMX R41, RZ, R23, !PT ;  /* 0x00000017ff297209 */ /* 0x004fe20007800000 */
[----:B----4-:R-:W-:Y:S01]  /*20a0*/  FADD R8, R29, R8 ;  /* 0x000000081d087221 */ /* 0x010fe20000000000 */
[----:B------:R-:W-:Y:S01]  /*20b0*/  FADD R9, R28, R9 ;  /* 0x000000091c097221 */ /* 0x000fe20000000000 */
[----:B------:R-:W-:Y:S01]  /*20c0*/  FADD R10, R27, R10 ;  /* 0x0000000a1b0a7221 */ /* 0x000fe20000000000 */
[----:B------:R-:W-:Y:S01]  /*20d0*/  FADD R11, R26, R11 ;  /* 0x0000000b1a0b7221 */ /* 0x000fe20000000000 */
[----:B------:R1:W-:Y:S04]  /*20e0*/  STG.E desc[UR10][R34.64+0xc3c], R45 ;  /* 0x000c3c2d22007986 */ /* 0x0003e8000c10190a */
[----:B0-----:R-:W2:Y:S01]  /*20f0*/  LDL.128 R20, [UR7+-0xa0] ;  /* 0xffff6007ff147983 */ /* 0x001ea20008100c00 */
[----:B------:R-:W-:Y:S01]  /*2100*/  FMNMX R43, RZ, R8, !PT ;  /* 0x00000008ff2b7209 */ /* 0x000fe20007800000 */
[----:B------:R-:W-:-:S02]  /*2110*/  FADD R16, R25, R16 ;  /* 0x0000001019107221 */ /* 0x000fc40000000000 */
[----:B------:R0:W-:Y:S01]  /*2120*/  STG.E desc[UR10][R34.64], R37 ;  /* 0x0000002522007986 */ /* 0x0001e2000c10190a */
[----:B------:R-:W-:Y:S01]  /*2130*/  FADD R17, R24, R17 ;  /* 0x0000001118117221 */ /* 0x000fe20000000000 */
[----:B------:R-:W-:Y:S02]  /*2140*/  FADD R18, R7, R18 ;  /* 0x0000001207127221 */ /* 0x000fe40000000000 */
[----:B------:R4:W-:Y:S01]  /*2150*/  STG.E desc[UR10][R34.64+0x8], R39 ;  /* 0x0000082722007986 */ /* 0x0009e2000c10190a */
[----:B-1----:R-:W-:Y:S01]  /*2160*/  FMNMX R45, RZ, R10, !PT ;  /* 0x0000000aff2d7209 */ /* 0x002fe20007800000 */
[----:B------:R-:W-:Y:S01]  /*2170*/  FADD R19, R6, R19 ;  /* 0x0000001306137221 */ /* 0x000fe20000000000 */
[----:B0-----:R-:W-:Y:S02]  /*2180*/  FMNMX R37, RZ, R9, !PT ;  /* 0x00000009ff257209 */ /* 0x001fe40007800000 */
[----:B----4-:R-:W-:Y:S02]  /*2190*/  FMNMX R39, RZ, R11, !PT ;  /* 0x0000000bff277209 */ /* 0x010fe40007800000 */
[----:B------:R-:W4:Y:S01]  /*21a0*/  LDL.128 R8, [UR7+-0x90] ;  /* 0xffff7007ff087983 */ /* 0x000f220008100c00 */
[----:B------:R-:W-:-:S03]  /*21b0*/  FMNMX R36, RZ, R19, !PT ;  /* 0x00000013ff247209 */ /* 0x000fc60007800000 */
[----:B------:R0:W-:Y:S04]  /*21c0*/  STG.E desc[UR10][R34.64+0xc], R41 ;  /* 0x00000c2922007986 */ /* 0x0001e8000c10190a */
[----:B------:R1:W-:Y:S04]  /*21d0*/  STG.E desc[UR10][R34.64+0x10], R43 ;  /* 0x0000102b22007986 */ /* 0x0003e8000c10190a */
[----:B------:R1:W-:Y:S01]  /*21e0*/  STG.E desc[UR10][R34.64+0x14], R37 ;  /* 0x0000142522007986 */ /* 0x0003e2000c10190a */
[----:B0-----:R-:W-:Y:S02]  /*21f0*/  FMNMX R41, RZ, R16, !PT ;  /* 0x00000010ff297209 */ /* 0x001fe40007800000 */
[----:B-1----:R-:W-:-:S02]  /*2200*/  FMNMX R43, RZ, R18, !PT ;  /* 0x00000012ff2b7209 */ /* 0x002fc40007800000 */
[----:B------:R-:W-:Y:S02]  /*2210*/  FMNMX R37, RZ, R17, !PT ;  /* 0x00000011ff257209 */ /* 0x000fe40007800000 */
[----:B------:R-:W4:Y:S04]  /*2220*/  LDL.128 R16, [UR7+-0x80] ;  /* 0xffff8007ff107983 */ /* 0x000f280008100c00 */
[----:B------:R0:W-:Y:S04]  /*2230*/  STG.E desc[UR10][R34.64+0x1c], R39 ;  /* 0x00001c2722007986 */ /* 0x0001e8000c10190a */
[----:B------:R-:W-:Y:S04]  /*2240*/  STG.E desc[UR10][R34.64+0x20], R41 ;  /* 0x0000202922007986 */ /* 0x000fe8000c10190a */
[----:B------:R1:W-:Y:S04]  /*2250*/  STG.E desc[UR10][R34.64+0x24], R37 ;  /* 0x0000242522007986 */ /* 0x0003e8000c10190a */
[----:B------:R-:W-:Y:S04]  /*2260*/  STG.E desc[UR10][R34.64+0x28], R43 ;  /* 0x0000282b22007986 */ /* 0x000fe8000c10190a */
[----:B------:R-:W-:Y:S04]  /*2270*/  STG.E desc[UR10][R34.64+0x18], R45 ;  /* 0x0000182d22007986 */ /* 0x000fe8000c10190a */
[----:B------:R-:W-:Y:S01]  /*2280*/  STG.E desc[UR10][R34.64+0x2c], R36 ;  /* 0x00002c2422007986 */ /* 0x000fe2000c10190a */
[----:B---3--:R-:W-:Y:S01]  /*2290*/  FADD R13, R3, R13 ;  /* 0x0000000d030d7221 */ /* 0x008fe20000000000 */
[----:B------:R-:W-:Y:S01]  /*22a0*/  FADD R12, R2, R12 ;  /* 0x0000000c020c7221 */ /* 0x000fe20000000000 */
[----:B------:R-:W-:Y:S01]  /*22b0*/  FADD R14, R4, R14 ;  /* 0x0000000e040e7221 */ /* 0x000fe20000000000 */
[----:B------:R-:W-:-:S02]  /*22c0*/  FADD R15, R5, R15 ;  /* 0x0000000f050f7221 */ /* 0x000fc40000000000 */
[----:B------:R-:W-:Y:S02]  /*22d0*/  FMNMX R13, RZ, R13, !PT ;  /* 0x0000000dff0d7209 */ /* 0x000fe40007800000 */
[----:B0-----:R-:W-:Y:S02]  /*22e0*/  FMNMX R39, RZ, R12, !PT ;  /* 0x0000000cff277209 */ /* 0x001fe40007800000 */
[----:B-1----:R-:W-:Y:S01]  /*22f0*/  FMNMX R37, RZ, R14, !PT ;  /* 0x0000000eff257209 */ /* 0x002fe20007800000 */
[----:B------:R0:W-:Y:S01]  /*2300*/  STG.E desc[UR10][R34.64+0x34], R13 ;  /* 0x0000340d22007986 */ /* 0x0001e2000c10190a */
[----:B------:R-:W-:Y:S01]  /*2310*/  FMNMX R41, RZ, R15, !PT ;  /* 0x0000000fff297209 */ /* 0x000fe20007800000 */
[----:B--2---:R-:W-:Y:S01]  /*2320*/  FADD R21, R32, R21 ;  /* 0x0000001520157221 */ /* 0x004fe20000000000 */
[----:B------:R-:W-:Y:S01]  /*2330*/  FADD R20, R33, R20 ;  /* 0x0000001421147221 */ /* 0x000fe20000000000 */
[----:B0-----:R-:W2:Y:S03]  /*2340*/  LDL.128 R12, [UR7+-0x70] ;  /* 0xffff9007ff0c7983 */ /* 0x001ea60008100c00 */
[----:B------:R-:W-:Y:S01]  /*2350*/  FMNMX R21, RZ, R21, !PT ;  /* 0x00000015ff157209 */ /* 0x000fe20007800000 */
[----:B------:R-:W-:Y:S01]  /*2360*/  FADD R22, R31, R22 ;  /* 0x000000161f167221 */ /* 0x000fe20000000000 */
[----:B------:R-:W-:Y:S01]  /*2370*/  FADD R23, R30, R23 ;  /* 0x000000171e177221 */ /* 0x000fe20000000000 */
[----:B------:R0:W-:Y:S01]  /*2380*/  STG.E desc[UR10][R34.64+0x30], R39 ;  /* 0x0000302722007986 */ /* 0x0001e2000c10190a */
[----:B------:R-:W-:-:S03]  /*2390*/  FMNMX R43, RZ, R20, !PT ;  /* 0x00000014ff2b7209 */ /* 0x000fc60007800000 */
[----:B------:R1:W-:Y:S04]  /*23a0*/  STG.E desc[UR10][R34.64+0x38], R37 ;  /* 0x0000382522007986 */ /* 0x0003e8000c10190a */
[----:B------:R3:W-:Y:S01]  /*23b0*/  STG.E desc[UR10][R34.64+0x204], R21 ;  /* 0x0002041522007986 */ /* 0x0007e2000c10190a */
[----:B0-----:R-:W-:Y:S02]  /*23c0*/  FMNMX R39, RZ, R23, !PT ;  /* 0x00000017ff277209 */ /* 0x001fe40007800000 */
[----:B-1----:R-:W-:Y:S02]  /*23d0*/  FMNMX R37, RZ, R22, !PT ;  /* 0x00000016ff257209 */ /* 0x002fe40007800000 */
[----:B---3--:R-:W3:Y:S01]  /*23e0*/  LDL.128 R20, [UR7+-0x60] ;  /* 0xffffa007ff147983 */ /* 0x008ee20008100c00 */
[----:B----4-:R-:W-:Y:S01]  /*23f0*/  FADD R8, R29, R8 ;  /* 0x000000081d087221 */ /* 0x010fe20000000000 */
[----:B------:R-:W-:Y:S01]  /*2400*/  FADD R9, R28, R9 ;  /* 0x000000091c097221 */ /* 0x000fe20000000000 */
[----:B------:R-:W-:Y:S01]  /*2410*/  FADD R10, R27, R10 ;  /* 0x0000000a1b0a7221 */ /* 0x000fe20000000000 */
[----:B------:R-:W-:Y:S01]  /*2420*/  FADD R11, R26, R11 ;  /* 0x0000000b1a0b7221 */ /* 0x000fe20000000000 */
[----:B------:R0:W-:Y:S01]  /*2430*/  STG.E desc[UR10][R34.64+0x3c], R41 ;  /* 0x00003c2922007986 */ /* 0x0001e2000c10190a */
[----:B------:R-:W-:-:S03]  /*2440*/  FMNMX R45, RZ, R8, !PT ;  /* 0x00000008ff2d7209 */ /* 0x000fc60007800000 */
[----:B------:R1:W-:Y:S04]  /*2450*/  STG.E desc[UR10][R34.64+0x200], R43 ;  /* 0x0002002b22007986 */ /* 0x0003e8000c10190a */
[----:B------:R4:W-:Y:S01]  /*2460*/  STG.E desc[UR10][R34.64+0x208], R37 ;  /* 0x0002082522007986 */ /* 0x0009e2000c10190a */
[----:B0-----:R-:W-:Y:S01]  /*2470*/  FMNMX R41, RZ, R9, !PT ;  /* 0x00000009ff297209 */ /* 0x001fe20007800000 */
[----:B------:R-:W-:Y:S01]  /*2480*/  FADD R16, R25, R16 ;  /* 0x0000001019107221 */ /* 0x000fe20000000000 */
[----:B------:R-:W-:Y:S01]  /*2490*/  FADD R17, R24, R17 ;  /* 0x0000001118117221 */ /* 0x000fe20000000000 */
[----:B-1----:R-:W-:Y:S01]  /*24a0*/  FMNMX R43, RZ, R10, !PT ;  /* 0x0000000aff2b7209 */ /* 0x002fe20007800000 */
[----:B------:R-:W-:Y:S01]  /*24b0*/  FADD R18, R7, R18 ;  /* 0x0000001207127221 */ /* 0x000fe20000000000 */
[----:B------:R-:W-:Y:S01]  /*24c0*/  FADD R19, R6, R19 ;  /* 0x0000001306137221 */ /* 0x000fe20000000000 */
[----:B----4-:R-:W-:-:S02]  /*24d0*/  FMNMX R37, RZ, R11, !PT ;  /* 0x0000000bff257209 */ /* 0x010fc40007800000 */
[----:B------:R-:W4:Y:S02]  /*24e0*/  LDL.128 R8, [UR7+-0x50] ;  /* 0xffffb007ff087983 */ /* 0x000f240008100c00 */
[----:B------:R-:W-:Y:S02]  /*24f0*/  FMNMX R36, RZ, R19, !PT ;  /* 0x00000013ff247209 */ /* 0x000fe40007800000 */
[----:B------:R0:W-:Y:S04]  /*2500*/  STG.E desc[UR10][R34.64+0x20c], R39 ;  /* 0x00020c2722007986 */ /* 0x0001e8000c10190a */
[----:B------:R1:W-:Y:S04]  /*2510*/  STG.E desc[UR10][R34.64+0x210], R45 ;  /* 0x0002102d22007986 */ /* 0x0003e8000c10190a */
[----:B------:R1:W-:Y:S01]  /*2520*/  STG.E desc[UR10][R34.64+0x214], R41 ;  /* 0x0002142922007986 */ /* 0x0003e2000c10190a */
[----:B0-----:R-:W-:-:S02]  /*2530*/  FMNMX R39, RZ, R16, !PT ;  /* 0x00000010ff277209 */ /* 0x001fc40007800000 */
[----:B-1----:R-:W-:Y:S02]  /*2540*/  FMNMX R45, RZ, R18, !PT ;  /* 0x00000012ff2d7209 */ /* 0x002fe40007800000 */
[----:B------:R-:W-:Y:S02]  /*2550*/  FMNMX R41, RZ, R17, !PT ;  /* 0x00000011ff297209 */ /* 0x000fe40007800000 */
[----:B------:R-:W4:Y:S04]  /*2560*/  LDL.128 R16, [UR7+-0x40] ;  /* 0xffffc007ff107983 */ /* 0x000f280008100c00 */
[----:B------:R0:W-:Y:S04]  /*2570*/  STG.E desc[UR10][R34.64+0x21c], R37 ;  /* 0x00021c2522007986 */ /* 0x0001e8000c10190a */
[----:B------:R1:W-:Y:S04]  /*2580*/  STG.E desc[UR10][R34.64+0x220], R39 ;  /* 0x0002202722007986 */ /* 0x0003e8000c10190a */
[----:B------:R1:W-:Y:S04]  /*2590*/  STG.E desc[UR10][R34.64+0x224], R41 ;  /* 0x0002242922007986 */ /* 0x0003e8000c10190a */
[----:B------:R-:W-:Y:S04]  /*25a0*/  STG.E desc[UR10][R34.64+0x218], R43 ;  /* 0x0002182b22007986 */ /* 0x000fe8000c10190a */
[----:B------:R-:W-:Y:S04]  /*25b0*/  STG.E desc[UR10][R34.64+0x228], R45 ;  /* 0x0002282d22007986 */ /* 0x000fe8000c10190a */
[----:B------:R-:W-:Y:S01]  /*25c0*/  STG.E desc[UR10][R34.64+0x22c], R36 ;  /* 0x00022c2422007986 */ /* 0x000fe2000c10190a */
[----:B--2---:R-:W-:Y:S01]  /*25d0*/  FADD R13, R3, R13 ;  /* 0x0000000d030d7221 */ /* 0x004fe20000000000 */
[----:B------:R-:W-:Y:S01]  /*25e0*/  FADD R12, R2, R12 ;  /* 0x0000000c020c7221 */ /* 0x000fe20000000000 */
[----:B------:R-:W-:Y:S01]  /*25f0*/  FADD R14, R4, R14 ;  /* 0x0000000e040e7221 */ /* 0x000fe20000000000 */
[----:B------:R-:W-:-:S02]  /*2600*/  FADD R15, R5, R15 ;  /* 0x0000000f050f7221 */ /* 0x000fc40000000000 */
[----:B------:R-:W-:Y:S02]  /*2610*/  FMNMX R13, RZ, R13, !PT ;  /* 0x0000000dff0d7209 */ /* 0x000fe40007800000 */
[----:B0-----:R-:W-:Y:S02]  /*2620*/  FMNMX R37, RZ, R12, !PT ;  /* 0x0000000cff257209 */ /* 0x001fe40007800000 */
[----:B-1----:R-:W-:Y:S01]  /*2630*/  FMNMX R39, RZ, R14, !PT ;  /* 0x0000000eff277209 */ /* 0x002fe20007800000 */
[----:B------:R0:W-:Y:S01]  /*2640*/  STG.E desc[UR10][R34.64+0x234], R13 ;  /* 0x0002340d22007986 */ /* 0x0001e2000c10190a */
[----:B------:R-:W-:-:S03]  /*2650*/  FMNMX R41, RZ, R15, !PT ;  /* 0x0000000fff297209 */ /* 0x000fc60007800000 */
[----:B------:R1:W-:Y:S04]  /*2660*/  STG.E desc[UR10][R34.64+0x230], R37 ;  /* 0x0002302522007986 */ /* 0x0003e8000c10190a */
[----:B0-----:R-:W2:Y:S01]  /*2670*/  LDL.128 R12, [UR7+-0x30] ;  /* 0xffffd007ff0c7983 */ /* 0x001ea20008100c00 */
[----:B---3--:R-:W-:Y:S01]  /*2680*/  FADD R21, R32, R21 ;  /* 0x0000001520157221 */ /* 0x008fe20000000000 */
[----:B------:R-:W-:Y:S01]  /*2690*/  FADD R20, R33, R20 ;  /* 0x0000001421147221 */ /* 0x000fe20000000000 */
[----:B------:R-:W-:Y:S01]  /*26a0*/  FADD R22, R31, R22 ;  /* 0x000000161f167221 */ /* 0x000fe20000000000 */
[----:B------:R-:W-:Y:S02]  /*26b0*/  FADD R23, R30, R23 ;  /* 0x000000171e177221 */ /* 0x000fe40000000000 */
[----:B------:R-:W-:Y:S01]  /*26c0*/  FMNMX R21, RZ, R21, !PT ;  /* 0x00000015ff157209 */ /* 0x000fe20007800000 */
[----:B------:R0:W-:Y:S01]  /*26d0*/  STG.E desc[UR10][R34.64+0x238], R39 ;  /* 0x0002382722007986 */ /* 0x0001e2000c10190a */
[----:B------:R-:W-:-:S02]  /*26e0*/  FMNMX R43, RZ, R20, !PT ;  /* 0x00000014ff2b7209 */ /* 0x000fc40007800000 */
[----:B-1----:R-:W-:Y:S01]  /*26f0*/  FMNMX R37, RZ, R22, !PT ;  /* 0x00000016ff257209 */ /* 0x002fe20007800000 */
[----:B------:R1:W-:Y:S01]  /*2700*/  STG.E desc[UR10][R34.64+0x404], R21 ;  /* 0x0004041522007986 */ /* 0x0003e2000c10190a */
[----:B0-----:R-:W-:-:S03]  /*2710*/  FMNMX R39, RZ, R23, !PT ;  /* 0x00000017ff277209 */ /* 0x001fc60007800000 */
[----:B-1----:R-:W3:Y:S01]  /*2720*/  LDL.128 R20, [UR7+-0x20] ;  /* 0xffffe007ff147983 */ /* 0x002ee20008100c00 */
        /* <DEDUP_REMOVED lines=10> */
[----:B----4-:R-:W-:Y:S01]  /*27d0*/  FMNMX R37, RZ, R11, !PT ;  /* 0x0000000bff257209 */ /* 0x010fe20007800000 */
[----:B------:R-:W-:Y:S01]  /*27e0*/  FADD R16, R25, R16 ;  /* 0x0000001019107221 */ /* 0x000fe20000000000 */
[----:B------:R-:W4:Y:S01]  /*27f0*/  LDL.128 R8, [UR7+-0x10] ;  /* 0xfffff007ff087983 */ /* 0x000f220008100c00 */
[----:B------:R-:W-:Y:S01]  /*2800*/  FADD R17, R24, R17 ;  /* 0x0000001118117221 */ /* 0x000fe20000000000 */
[----:B------:R-:W-:Y:S01]  /*2810*/  FADD R18, R7, R18 ;  /* 0x0000001207127221 */ /* 0x000fe20000000000 */
[----:B------:R-:W-:Y:S01]  /*2820*/  FADD R19, R6, R19 ;  /* 0x0000001306137221 */ /* 0x000fe20000000000 */
[----:B------:R0:W-:Y:S04]  /*2830*/  STG.E desc[UR10][R34.64+0x40c], R39 ;  /* 0x00040c2722007986 */ /* 0x0001e8000c10190a */
[----:B------:R1:W-:Y:S01]  /*2840*/  STG.E desc[UR10][R34.64+0x410], R45 ;  /* 0x0004102d22007986 */ /* 0x0003e2000c10190a */
[----:B------:R-:W-:-:S03]  /*2850*/  FMNMX R36, RZ, R19, !PT ;  /* 0x00000013ff247209 */ /* 0x000fc60007800000 */
[----:B------:R1:W-:Y:S01]  /*2860*/  STG.E desc[UR10][R34.64+0x414], R41 ;  /* 0x0004142922007986 */ /* 0x0003e2000c10190a */
[----:B0-----:R-:W-:Y:S02]  /*2870*/  FMNMX R39, RZ, R16, !PT ;  /* 0x00000010ff277209 */ /* 0x001fe40007800000 */
[----:B-1----:R-:W-:Y:S02]  /*2880*/  FMNMX R45, RZ, R18, !PT ;  /* 0x00000012ff2d7209 */ /* 0x002fe40007800000 */
[----:B------:R-:W-:Y:S02]  /*2890*/  FMNMX R41, RZ, R17, !PT ;  /* 0x00000011ff297209 */ /* 0x000fe40007800000 */
[----:B------:R-:W4:Y:S04]  /*28a0*/  LDL.128 R16, [UR7] ;  /* 0x00000007ff107983 */ /* 0x000f280008100c00 */
        /* <DEDUP_REMOVED lines=16> */
[----:B0-----:R-:W2:Y:S01]  /*29b0*/  LDL.128 R12, [UR7+0x10] ;  /* 0x00001007ff0c7983 */ /* 0x001ea20008100c00 */
        /* <DEDUP_REMOVED lines=10> */
[----:B-1----:R-:W3:Y:S04]  /*2a60*/  LDL.128 R20, [UR7+0x20] ;  /* 0x00002007ff147983 */ /* 0x002ee80008100c00 */
[----:B------:R0:W-:Y:S01]  /*2a70*/  STG.E desc[UR10][R34.64+0x43c], R41 ;  /* 0x00043c2922007986 */ /* 0x0001e2000c10190a */
[----:B----4-:R-:W-:Y:S01]  /*2a80*/  FADD R8, R29, R8 ;  /* 0x000000081d087221 */ /* 0x010fe20000000000 */
[----:B------:R-:W-:Y:S01]  /*2a90*/  FADD R9, R28, R9 ;  /* 0x000000091c097221 */ /* 0x000fe20000000000 */
[----:B------:R-:W-:Y:S01]  /*2aa0*/  FADD R10, R27, R10 ;  /* 0x0000000a1b0a7221 */ /* 0x000fe20000000000 */
[----:B------:R-:W-:Y:S01]  /*2ab0*/  FADD R11, R26, R11 ;  /* 0x0000000b1a0b7221 */ /* 0x000fe20000000000 */
[----:B------:R1:W-:Y:S01]  /*2ac0*/  STG.E desc[UR10][R34.64+0x600], R43 ;  /* 0x0006002b22007986 */ /* 0x0003e2000c10190a */
[----:B------:R-:W-:-:S02]  /*2ad0*/  FMNMX R45, RZ, R8, !PT ;  /* 0x00000008ff2d7209 */ /* 0x000fc40007800000 */
[----:B0-----:R-:W-:Y:S01]  /*2ae0*/  FMNMX R41, RZ, R9, !PT ;  /* 0x00000009ff297209 */ /* 0x001fe20007800000 */
[----:B------:R0:W-:Y:S01]  /*2af0*/  STG.E desc[UR10][R34.64+0x608], R37 ;  /* 0x0006082522007986 */ /* 0x0001e2000c10190a */
[----:B-1----:R-:W-:Y:S02]  /*2b00*/  FMNMX R43, RZ, R10, !PT ;  /* 0x0000000aff2b7209 */ /* 0x002fe40007800000 */
[----:B0-----:R-:W-:Y:S02]  /*2b10*/  FMNMX R37, RZ, R11, !PT ;  /* 0x0000000bff257209 */ /* 0x001fe40007800000 */
[----:B------:R-:W4:Y:S01]  /*2b20*/  LDL.128 R8, [UR7+0x30] ;  /* 0x00003007ff087983 */ /* 0x000f220008100c00 */
[----:B------:R-:W-:Y:S01]  /*2b30*/  FADD R16, R25, R16 ;  /* 0x0000001019107221 */ /* 0x000fe20000000000 */
        /* <DEDUP_REMOVED lines=10> */
[----:B------:R-:W4:Y:S04]  /*2be0*/  LDL.128 R16, [UR7+0x40] ;  /* 0x00004007ff107983 */ /* 0x000f280008100c00 */
[----:B------:R0:W-:Y:S04]  /*2bf0*/  STG.E desc[UR10][R34.64+0x61c], R37 ;  /* 0x00061c2522007986 */ /* 0x0001e8000c10190a */
[----:B------:R1:W-:Y:S04]  /*2c00*/  STG.E desc[UR10][R34.64+0x620], R39 ;  /* 0x0006202722007986 */ /* 0x0003e8000c10190a */
[----:B------:R1:W-:Y:S04]  /*2c10*/  STG.E desc[UR10][R34.64+0x624], R41 ;  /* 0x0006242922007986 */ /* 0x0003e8000c10190a */
        /* <DEDUP_REMOVED lines=11> */
[----:B0-----:R-:W2:Y:S01]  /*2cd0*/  LDL.128 R12, [UR7+0x50] ;  /* 0x00005007ff0c7983 */ /* 0x001ea20008100c00 */
[----:B---3--:R-:W-:Y:S01]  /*2ce0*/  FADD R20, R33, R20 ;  /* 0x0000001421147221 */ /* 0x008fe20000000000 */
[----:B------:R-:W-:Y:S01]  /*2cf0*/  FADD R21, R32, R21 ;  /* 0x0000001520157221 */ /* 0x000fe20000000000 */
[----:B------:R-:W-:-:S03]  /*2d00*/  FADD R22, R31, R22 ;  /* 0x000000161f167221 */ /* 0x000fc60000000000 */
[----:B------:R-:W-:Y:S01]  /*2d10*/  FMNMX R43, RZ, R20, !PT ;  /* 0x00000014ff2b7209 */ /* 0x000fe20007800000 */
[----:B------:R-:W-:Y:S01]  /*2d20*/  FADD R20, R30, R23 ;  /* 0x000000171e147221 */ /* 0x000fe20000000000 */
[----:B------:R-:W-:Y:S01]  /*2d30*/  FMNMX R21, RZ, R21, !PT ;  /* 0x00000015ff157209 */ /* 0x000fe20007800000 */
[----:B------:R0:W-:Y:S01]  /*2d40*/  STG.E desc[UR10][R34.64+0x630], R37 ;  /* 0x0006302522007986 */ /* 0x0001e2000c10190a */
[----:B------:R-:W-:-:S03]  /*2d50*/  FMNMX R23, RZ, R22, !PT ;  /* 0x00000016ff177209 */ /* 0x000fc60007800000 */
[----:B------:R1:W-:Y:S04]  /*2d60*/  STG.E desc[UR10][R34.64+0x638], R39 ;  /* 0x0006382722007986 */ /* 0x0003e8000c10190a */
[----:B------:R3:W-:Y:S01]  /*2d70*/  STG.E desc[UR10][R34.64+0x804], R21 ;  /* 0x0008041522007986 */ /* 0x0007e2000c10190a */
[----:B0-----:R-:W-:-:S03]  /*2d80*/  FMNMX R37, RZ, R20, !PT ;  /* 0x00000014ff257209 */ /* 0x001fc60007800000 */
[----:B------:R0:W-:Y:S01]  /*2d90*/  STG.E desc[UR10][R34.64+0x63c], R41 ;  /* 0x00063c2922007986 */ /* 0x0001e2000c10190a */
[----:B----4-:R-:W-:Y:S01]  /*2da0*/  FADD R8, R29, R8 ;  /* 0x000000081d087221 */ /* 0x010fe20000000000 */
[----:B------:R-:W-:Y:S01]  /*2db0*/  FADD R9, R28, R9 ;  /* 0x000000091c097221 */ /* 0x000fe20000000000 */
[----:B------:R-:W-:Y:S01]  /*2dc0*/  FADD R20, R27, R10 ;  /* 0x0000000a1b147221 */ /* 0x000fe20000000000 */
[----:B------:R-:W-:Y:S02]  /*2dd0*/  FADD R22, R26, R11 ;  /* 0x0000000b1a167221 */ /* 0x000fe40000000000 */
[----:B-1----:R-:W-:Y:S02]  /*2de0*/  FMNMX R39, RZ, R8, !PT ;  /* 0x00000008ff277209 */ /* 0x002fe40007800000 */
[----:B---3--:R-:W-:Y:S02]  /*2df0*/  FMNMX R21, RZ, R9, !PT ;  /* 0x00000009ff157209 */ /* 0x008fe40007800000 */
[----:B------:R-:W3:Y:S01]  /*2e00*/  LDL.128 R8, [UR7+0x60] ;  /* 0x00006007ff087983 */ /* 0x000ee20008100c00 */
[----:B0-----:R-:W-:-:S03]  /*2e10*/  FMNMX R41, RZ, R20, !PT ;  /* 0x00000014ff297209 */ /* 0x001fc60007800000 */
[----:B------:R0:W-:Y:S04]  /*2e20*/  STG.E desc[UR10][R34.64+0x808], R23 ;  /* 0x0008081722007986 */ /* 0x0001e8000c10190a */
[----:B------:R1:W-:Y:S04]  /*2e30*/  STG.E desc[UR10][R34.64+0x80c], R37 ;  /* 0x00080c2522007986 */ /* 0x0003e8000c10190a */
[----:B------:R4:W-:Y:S01]  /*2e40*/  STG.E desc[UR10][R34.64+0x810], R39 ;  /* 0x0008102722007986 */ /* 0x0009e2000c10190a */
[----:B0-----:R-:W-:Y:S01]  /*2e50*/  FMNMX R23, RZ, R22, !PT ;  /* 0x00000016ff177209 */ /* 0x001fe20007800000 */
[----:B------:R-:W-:Y:S01]  /*2e60*/  FADD R16, R25, R16 ;  /* 0x0000001019107221 */ /* 0x000fe20000000000 */
[----:B------:R-:W-:Y:S01]  /*2e70*/  FADD R17, R24, R17 ;  /* 0x0000001118117221 */ /* 0x000fe20000000000 */
[----:B------:R-:W-:Y:S01]  /*2e80*/  FADD R20, R7, R18 ;  /* 0x0000001207147221 */ /* 0x000fe20000000000 */
[----:B------:R-:W-:-:S02]  /*2e90*/  FADD R22, R6, R19 ;  /* 0x0000001306167221 */ /* 0x000fc40000000000 */
[----:B-1----:R-:W-:Y:S02]  /*2ea0*/  FMNMX R37, RZ, R16, !PT ;  /* 0x00000010ff257209 */ /* 0x002fe40007800000 */
[----:B----4-:R-:W-:Y:S02]  /*2eb0*/  FMNMX R39, RZ, R17, !PT ;  /* 0x00000011ff277209 */ /* 0x010fe40007800000 */
[----:B------:R-:W4:Y:S01]  /*2ec0*/  LDL.128 R16, [UR7+0x70] ;  /* 0x00007007ff107983 */ /* 0x000f220008100c00 */
[----:B------:R-:W-:-:S03]  /*2ed0*/  FMNMX R45, RZ, R22, !PT ;  /* 0x00000016ff2d7209 */ /* 0x000fc60007800000 */
[----:B------:R0:W-:Y:S04]  /*2ee0*/  STG.E desc[UR10][R34.64+0x800], R43 ;  /* 0x0008002b22007986 */ /* 0x0001e8000c10190a */
[----:B------:R-:W-:Y:S04]  /*2ef0*/  STG.E desc[UR10][R34.64+0x814], R21 ;  /* 0x0008141522007986 */ /* 0x000fe8000c10190a */
[----:B------:R1:W-:Y:S01]  /*2f00*/  STG.E desc[UR10][R34.64+0x81c], R23 ;  /* 0x00081c1722007986 */ /* 0x0003e2000c10190a */
[----:B0-----:R-:W-:-:S03]  /*2f10*/  FMNMX R43, RZ, R20, !PT ;  /* 0x00000014ff2b7209 */ /* 0x001fc60007800000 */
[----:B-1----:R-:W4:Y:S04]  /*2f20*/  LDL.128 R20, [UR7+0x80] ;  /* 0x00008007ff147983 */ /* 0x002f280008100c00 */
[----:B------:R0:W-:Y:S04]  /*2f30*/  STG.E desc[UR10][R34.64+0x818], R41 ;  /* 0x0008182922007986 */ /* 0x0001e8000c10190a */
[----:B------:R1:W-:Y:S04]  /*2f40*/  STG.E desc[UR10][R34.64+0x820], R37 ;  /* 0x0008202522007986 */ /* 0x0003e8000c10190a */
[----:B------:R3:W-:Y:S04]  /*2f50*/  STG.E desc[UR10][R34.64+0x824], R39 ;  /* 0x0008242722007986 */ /* 0x0007e8000c10190a */
[----:B------:R-:W-:Y:S04]  /*2f60*/  STG.E desc[UR10][R34.64+0x62c], R36 ;  /* 0x00062c2422007986 */ /* 0x000fe8000c10190a */
[----:B------:R-:W-:Y:S04]  /*2f70*/  STG.E desc[UR10][R34.64+0x828], R43 ;  /* 0x0008282b22007986 */ /* 0x000fe8000c10190a */
[----:B------:R-:W-:Y:S01]  /*2f80*/  STG.E desc[UR10][R34.64+0x82c], R45 ;  /* 0x00082c2d22007986 */ /* 0x000fe2000c10190a */
[----:B--2---:R-:W-:Y:S01]  /*2f90*/  FADD R12, R2, R12 ;  /* 0x0000000c020c7221 */ /* 0x004fe20000000000 */
[----:B------:R-:W-:-:S04]  /*2fa0*/  FADD R13, R3, R13 ;  /* 0x0000000d030d7221 */ /* 0x000fc80000000000 */
[----:B0-----:R-:W-:Y:S01]  /*2fb0*/  FMNMX R41, RZ, R12, !PT ;  /* 0x0000000cff297209 */ /* 0x001fe20007800000 */
[----:B------:R-:W-:Y:S01]  /*2fc0*/  FADD R12, R5, R15 ;  /* 0x0000000f050c7221 */ /* 0x000fe20000000000 */
[----:B------:R-:W-:Y:S01]  /*2fd0*/  FMNMX R13, RZ, R13, !PT ;  /* 0x0000000dff0d7209 */ /* 0x000fe20007800000 */
[----:B------:R-:W-:-:S03]  /*2fe0*/  FADD R14, R4, R14 ;  /* 0x0000000e040e7221 */ /* 0x000fc60000000000 */
[----:B-1----:R-:W-:Y:S01]  /*2ff0*/  FMNMX R37, RZ, R12, !PT ;  /* 0x0000000cff257209 */ /* 0x002fe20007800000 */
[----:B------:R-:W-:Y:S01]  /*3000*/  STG.E desc[UR10][R34.64+0x830], R41 ;  /* 0x0008302922007986 */ /* 0x000fe2000c10190a */
[----:B------:R-:W-:-:S03]  /*3010*/  FMNMX R15, RZ, R14, !PT ;  /* 0x0000000eff0f7209 */ /* 0x000fc60007800000 */
[----:B------:R0:W-:Y:S04]  /*3020*/  STG.E desc[UR10][R34.64+0x834], R13 ;  /* 0x0008340d22007986 */ /* 0x0001e8000c10190a */
[----:B------:R1:W-:Y:S04]  /*3030*/  STG.E desc[UR10][R34.64+0x83c], R37 ;  /* 0x00083c2522007986 */ /* 0x0003e8000c10190a */
[----:B------:R-:W-:Y:S01]  /*3040*/  STG.E desc[UR10][R34.64+0x838], R15 ;  /* 0x0008380f22007986 */ /* 0x000fe2000c10190a */
[----:B---3--:R-:W-:Y:S01]  /*3050*/  FADD R8, R33, R8 ;  /* 0x0000000821087221 */ /* 0x008fe20000000000 */
[----:B------:R-:W-:Y:S01]  /*3060*/  FADD R9, R32, R9 ;  /* 0x0000000920097221 */ /* 0x000fe20000000000 */
[----:B------:R-:W-:Y:S01]  /*3070*/  FADD R10, R31, R10 ;  /* 0x0000000a1f0a7221 */ /* 0x000fe20000000000 */
[----:B------:R-:W-:-:S02]  /*3080*/  FADD R12, R30, R11 ;  /* 0x0000000b1e0c7221 */ /* 0x000fc40000000000 */
[----:B------:R-:W-:Y:S02]  /*3090*/  FMNMX R39, RZ, R8, !PT ;  /* 0x00000008ff277209 */ /* 0x000fe40007800000 */
[----:B0-----:R-:W-:Y:S02]  /*30a0*/  FMNMX R13, RZ, R9, !PT ;  /* 0x00000009ff0d7209 */ /* 0x001fe40007800000 */
[----:B------:R-:W-:Y:S02]  /*30b0*/  FMNMX R41, RZ, R10, !PT ;  /* 0x0000000aff297209 */ /* 0x000fe40007800000 */
[----:B-1----:R-:W-:Y:S01]  /*30c0*/  FMNMX R37, RZ, R12, !PT ;  /* 0x0000000cff257209 */ /* 0x002fe20007800000 */
[----:B------:R-:W2:Y:S04]  /*30d0*/  LDL.128 R8, [UR7+0x90] ;  /* 0x00009007ff087983 */ /* 0x000ea80008100c00 */
[----:B------:R0:W-:Y:S04]  /*30e0*/  STG.E desc[UR10][R34.64+0xa00], R39 ;  /* 0x000a002722007986 */ /* 0x0001e8000c10190a */
[----:B------:R1:W-:Y:S01]  /*30f0*/  STG.E desc[UR10][R34.64+0xa04], R13 ;  /* 0x000a040d22007986 */ /* 0x0003e2000c10190a */
[----:B----4-:R-:W-:Y:S01]  /*3100*/  FADD R12, R28, R17 ;  /* 0x000000111c0c7221 */ /* 0x010fe20000000000 */
[----:B------:R-:W-:Y:S01]  /*3110*/  FADD R16, R29, R16 ;  /* 0x000000101d107221 */ /* 0x000fe20000000000 */
[----:B------:R-:W-:Y:S01]  /*3120*/  FADD R18, R27, R18 ;  /* 0x000000121b127221 */ /* 0x000fe20000000000 */
[----:B------:R-:W-:-:S02]  /*3130*/  FADD R19, R26, R19 ;  /* 0x000000131a137221 */ /* 0x000fc40000000000 */
[----:B0-----:R-:W-:Y:S02]  /*3140*/  FMNMX R39, RZ, R12, !PT ;  /* 0x0000000cff277209 */ /* 0x001fe40007800000 */
[----:B------:R-:W-:Y:S01]  /*3150*/  FMNMX R17, RZ, R16, !PT ;  /* 0x00000010ff117209 */ /* 0x000fe20007800000 */
[----:B-1----:R-:W3:Y:S01]  /*3160*/  LDL.128 R12, [UR7+0xa0] ;  /* 0x0000a007ff0c7983 */ /* 0x002ee20008100c00 */
[----:B------:R-:W-:-:S03]  /*3170*/  FMNMX R43, RZ, R19, !PT ;  /* 0x00000013ff2b7209 */ /* 0x000fc60007800000 */
[----:B------:R0:W-:Y:S04]  /*3180*/  STG.E desc[UR10][R34.64+0xa08], R41 ;  /* 0x000a082922007986 */ /* 0x0001e8000c10190a */
[----:B------:R1:W-:Y:S04]  /*3190*/  STG.E desc[UR10][R34.64+0xa0c], R37 ;  /* 0x000a0c2522007986 */ /* 0x0003e8000c10190a */
[----:B------:R4:W-:Y:S01]  /*31a0*/  STG.E desc[UR10][R34.64+0xa14], R39 ;  /* 0x000a142722007986 */ /* 0x0009e2000c10190a */
[----:B------:R-:W-:Y:S01]  /*31b0*/  FADD R20, R25, R20 ;  /* 0x0000001419147221 */ /* 0x000fe20000000000 */
[----:B------:R-:W-:Y:S01]  /*31c0*/  FADD R21, R24, R21 ;  /* 0x0000001518157221 */ /* 0x000fe20000000000 */
[----:B------:R-:W-:Y:S01]  /*31d0*/  FADD R22, R7, R22 ;  /* 0x0000001607167221 */ /* 0x000fe20000000000 */
[----:B------:R-:W-:Y:S01]  /*31e0*/  FADD R23, R6, R23 ;  /* 0x0000001706177221 */ /* 0x000fe20000000000 */
[----:B------:R4:W-:Y:S01]  /*31f0*/  STG.E desc[UR10][R34.64+0xa10], R17 ;  /* 0x000a101122007986 */ /* 0x0009e2000c10190a */
[----:B0-----:R-:W-:-:S02]  /*3200*/  FMNMX R41, RZ, R18, !PT ;  /* 0x00000012ff297209 */ /* 0x001fc40007800000 */
[----:B-1----:R-:W-:Y:S02]  /*3210*/  FMNMX R37, RZ, R20, !PT ;  /* 0x00000014ff257209 */ /* 0x002fe40007800000 */
[----:B----4-:R-:W-:Y:S02]  /*3220*/  FMNMX R39, RZ, R21, !PT ;  /* 0x00000015ff277209 */ /* 0x010fe40007800000 */
[----:B------:R-:W-:Y:S02]  /*3230*/  FMNMX R45, RZ, R22, !PT ;  /* 0x00000016ff2d7209 */ /* 0x000fe40007800000 */
[----:B------:R-:W-:Y:S02]  /*3240*/  FMNMX R36, RZ, R23, !PT ;  /* 0x00000017ff247209 */ /* 0x000fe40007800000 */
[----:B------:R-:W4:Y:S04]  /*3250*/  LDL.128 R20, [UR7+0xc0] ;  /* 0x0000c007ff147983 */ /* 0x000f280008100c00 */
[----:B------:R-:W4:Y:S04]  /*3260*/  LDL.128 R16, [UR7+0xb0] ;  /* 0x0000b007ff107983 */ /* 0x000f280008100c00 */
[----:B------:R0:W-:Y:S04]  /*3270*/  STG.E desc[UR10][R34.64+0xa18], R41 ;  /* 0x000a182922007986 */ /* 0x0001e8000c10190a */
[----:B------:R1:W-:Y:S04]  /*3280*/  STG.E desc[UR10][R34.64+0xa20], R37 ;  /* 0x000a202522007986 */ /* 0x0003e8000c10190a */
[----:B------:R-:W-:Y:S04]  /*3290*/  STG.E desc[UR10][R34.64+0xa24], R39 ;  /* 0x000a242722007986 */ /* 0x000fe8000c10190a */
[----:B------:R-:W-:Y:S04]  /*32a0*/  STG.E desc[UR10][R34.64+0xa1c], R43 ;  /* 0x000a1c2b22007986 */ /* 0x000fe8000c10190a */
[----:B------:R-:W-:Y:S04]  /*32b0*/  STG.E desc[UR10][R34.64+0xa28], R45 ;  /* 0x000a282d22007986 */ /* 0x000fe8000c10190a */
[----:B------:R-:W-:Y:S01]  /*32c0*/  STG.E desc[UR10][R34.64+0xa2c], R36 ;  /* 0x000a2c2422007986 */ /* 0x000fe2000c10190a */
[----:B------:R-:W-:-:S04]  /*32d0*/  UIADD3 UR4, UPT, UPT, UR4, 0x1, URZ ;  /* 0x0000000104047890 */ /* 0x000fc8000fffe0ff */
[----:B------:R-:W-:Y:S01]  /*32e0*/  UISETP.NE.AND UP0, UPT, UR4, 0x7, UPT ;  /* 0x000000070400788c */ /* 0x000fe2000bf05270 */
[----:B------:R-:W-:Y:S01]  /*32f0*/  IADD3 R0, PT, PT, R0, 0x380, RZ ;  /* 0x0000038000007810 */ /* 0x000fe20007ffe0ff */
[----:B------:R-:W-:Y:S01]  /*3300*/  UIADD3 UR7, UPT, UPT, UR7, 0x1c0, URZ ;  /* 0x000001c007077890 */ /* 0x000fe2000fffe0ff */
[----:B--2---:R-:W-:Y:S01]  /*3310*/  FADD R9, R3, R9 ;  /* 0x0000000903097221 */ /* 0x004fe20000000000 */
[----:B------:R-:W-:Y:S01]  /*3320*/  FADD R8, R2, R8 ;  /* 0x0000000802087221 */ /* 0x000fe20000000000 */
[----:B------:R-:W-:Y:S01]  /*3330*/  FADD R10, R4, R10 ;  /* 0x0000000a040a7221 */ /* 0x000fe20000000000 */
[----:B------:R-:W-:Y:S02]  /*3340*/  FADD R11, R5, R11 ;  /* 0x0000000b050b7221 */ /* 0x000fe40000000000 */
[----:B------:R-:W-:Y:S02]  /*3350*/  FMNMX R9, RZ, R9, !PT ;  /* 0x00000009ff097209 */ /* 0x000fe40007800000 */
[----:B0-----:R-:W-:-:S02]  /*3360*/  FMNMX R41, RZ, R8, !PT ;  /* 0x00000008ff297209 */ /* 0x001fc40007800000 */
[----:B-1----:R-:W-:Y:S01]  /*3370*/  FMNMX R37, RZ, R10, !PT ;  /* 0x0000000aff257209 */ /* 0x002fe20007800000 */
[----:B------:R0:W-:Y:S01]  /*3380*/  STG.E desc[UR10][R34.64+0xa34], R9 ;  /* 0x000a340922007986 */ /* 0x0001e2000c10190a */
[----:B------:R-:W-:-:S03]  /*3390*/  FMNMX R11, RZ, R11, !PT ;  /* 0x0000000bff0b7209 */ /* 0x000fc60007800000 */
[----:B------:R-:W-:Y:S01]  /*33a0*/  STG.E desc[UR10][R34.64+0xa38], R37 ;  /* 0x000a382522007986 */ /* 0x000fe2000c10190a */
[----:B---3--:R-:W-:Y:S01]  /*33b0*/  FADD R12, R33, R12 ;  /* 0x0000000c210c7221 */ /* 0x008fe20000000000 */
[----:B------:R-:W-:Y:S01]  /*33c0*/  FADD R14, R31, R14 ;  /* 0x0000000e1f0e7221 */ /* 0x000fe20000000000 */
[----:B------:R-:W-:Y:S01]  /*33d0*/  FADD R8, R32, R13 ;  /* 0x0000000d20087221 */ /* 0x000fe20000000000 */
[----:B------:R-:W-:Y:S02]  /*33e0*/  FADD R15, R30, R15 ;  /* 0x0000000f1e0f7221 */ /* 0x000fe40000000000 */
[----:B------:R-:W-:Y:S02]  /*33f0*/  FMNMX R13, RZ, R12, !PT ;  /* 0x0000000cff0d7209 */ /* 0x000fe40007800000 */
[----:B0-----:R-:W-:Y:S01]  /*3400*/  FMNMX R9, RZ, R14, !PT ;  /* 0x0000000eff097209 */ /* 0x001fe20007800000 */
[----:B------:R-:W-:Y:S01]  /*3410*/  STG.E desc[UR10][R34.64+0xa3c], R11 ;  /* 0x000a3c0b22007986 */ /* 0x000fe2000c10190a */
[----:B------:R-:W-:-:S02]  /*3420*/  FMNMX R39, RZ, R8, !PT ;  /* 0x00000008ff277209 */ /* 0x000fc40007800000 */
[----:B------:R-:W-:Y:S01]  /*3430*/  FMNMX R15, RZ, R15, !PT ;  /* 0x0000000fff0f7209 */ /* 0x000fe20007800000 */
[----:B------:R-:W-:Y:S04]  /*3440*/  STG.E desc[UR10][R34.64+0xc00], R13 ;  /* 0x000c000d22007986 */ /* 0x000fe8000c10190a */
[----:B------:R0:W-:Y:S04]  /*3450*/  STG.E desc[UR10][R34.64+0xc08], R9 ;  /* 0x000c080922007986 */ /* 0x0001e8000c10190a */
[----:B------:R1:W-:Y:S01]  /*3460*/  STG.E desc[UR10][R34.64+0xa30], R41 ;  /* 0x000a302922007986 */ /* 0x0003e2000c10190a */
[----:B----4-:R-:W-:Y:S01]  /*3470*/  FADD R20, R25, R20 ;  /* 0x0000001419147221 */ /* 0x010fe20000000000 */
[----:B------:R-:W-:Y:S01]  /*3480*/  FADD R21, R24, R21 ;  /* 0x0000001518157221 */ /* 0x000fe20000000000 */
[----:B------:R-:W-:Y:S01]  /*3490*/  FADD R22, R7, R22 ;  /* 0x0000001607167221 */ /* 0x000fe20000000000 */
[----:B------:R-:W-:Y:S01]  /*34a0*/  FADD R23, R6, R23 ;  /* 0x0000001706177221 */ /* 0x000fe20000000000 */
[----:B------:R-:W-:Y:S01]  /*34b0*/  FADD R16, R29, R16 ;  /* 0x000000101d107221 */ /* 0x000fe20000000000 */
[----:B------:R-:W-:Y:S01]  /*34c0*/  FADD R17, R28, R17 ;  /* 0x000000111c117221 */ /* 0x000fe20000000000 */
[----:B------:R-:W-:Y:S01]  /*34d0*/  FADD R18, R27, R18 ;  /* 0x000000121b127221 */ /* 0x000fe20000000000 */
[----:B------:R-:W-:Y:S01]  /*34e0*/  FADD R19, R26, R19 ;  /* 0x000000131a137221 */ /* 0x000fe20000000000 */
[----:B0-----:R-:W-:-:S02]  /*34f0*/  FMNMX R9, RZ, R20, !PT ;  /* 0x00000014ff097209 */ /* 0x001fc40007800000 */
[----:B------:R-:W-:Y:S02]  /*3500*/  FMNMX R11, RZ, R16, !PT ;  /* 0x00000010ff0b7209 */ /* 0x000fe40007800000 */
[----:B------:R-:W-:Y:S02]  /*3510*/  FMNMX R17, RZ, R17, !PT ;  /* 0x00000011ff117209 */ /* 0x000fe40007800000 */
[----:B------:R-:W-:Y:S02]  /*3520*/  FMNMX R37, RZ, R18, !PT ;  /* 0x00000012ff257209 */ /* 0x000fe40007800000 */
[----:B------:R-:W-:Y:S02]  /*3530*/  FMNMX R19, RZ, R19, !PT ;  /* 0x00000013ff137209 */ /* 0x000fe40007800000 */
[----:B------:R-:W-:Y:S02]  /*3540*/  FMNMX R21, RZ, R21, !PT ;  /* 0x00000015ff157209 */ /* 0x000fe40007800000 */
[----:B------:R-:W-:-:S02]  /*3550*/  FMNMX R13, RZ, R22, !PT ;  /* 0x00000016ff0d7209 */ /* 0x000fc40007800000 */
[----:B------:R-:W-:Y:S01]  /*3560*/  FMNMX R23, RZ, R23, !PT ;  /* 0x00000017ff177209 */ /* 0x000fe20007800000 */
[----:B------:R1:W-:Y:S04]  /*3570*/  STG.E desc[UR10][R34.64+0xc04], R39 ;  /* 0x000c042722007986 */ /* 0x0003e8000c10190a */
        /* <DEDUP_REMOVED lines=8> */
[----:B------:R1:W-:Y:S01]  /*3600*/  STG.E desc[UR10][R34.64+0xc2c], R23 ;  /* 0x000c2c1722007986 */ /* 0x0003e2000c10190a */
[----:B------:R-:W-:Y:S05]  /*3610*/  BRA.U UP0, `(.L_x_2) ;  /* 0xffffffe900347547 */ /* 0x000fea000b83ffff */
[----:B------:R-:W-:Y:S05]  /*3620*/  EXIT ;  /* 0x000000000000794d */ /* 0x000fea0003800000 */
.L_x_3:
[----:B------:R-:W-:-:S00]  /*3630*/  BRA `(.L_x_3) ;  /* 0xfffffffc00fc7947 */ /* 0x000fc0000383ffff */
[----:B------:R-:W-:-:S00]  /*3640*/  NOP ;  /* 0x0000000000007918 */ /* 0x000fc00000000000 */
        /* <DEDUP_REMOVED lines=11> */
.L_x_4:


//--------------------- .nv.shared.my_kernel_kernel0 --------------------------
	.section	.nv.shared.my_kernel_kernel0,"aw",@nobits
	.sectionflags	@""
	.align	4
.nv.shared.my_kernel_kernel0:
	.zero		1732


//--------------------- .nv.shared.reserved.0     --------------------------
	.section	.nv.shared.reserved.0,"aw",@nobits
	.weak		__nv_reservedSMEM_offset_0_alias
	.size		__nv_reservedSMEM_offset_0_alias, 0, 64
	.other		__nv_reservedSMEM_offset_0_alias,@"STO_CUDA_RESERVED_SHARED STV_DEFAULT"
__nv_reservedSMEM_offset_0_alias:
	.zero		0
	.zero		64


//--------------------- .nv.constant0.my_kernel_kernel0 --------------------------
	.section	.nv.constant0.my_kernel_kernel0,"a",@progbits
	.sectionflags	@""
	.align	4
.nv.constant0.my_kernel_kernel0:
	.zero		928


//--------------------- SYMBOLS --------------------------

	.type		.nv.reservedSmem.offset0,@object
	.size		.nv.reservedSmem.offset0,0x4
	.type		.nv.reservedSmem.cap,@object
	.size		.nv.reservedSmem.cap,0x4
